//
// Generated by NVIDIA NVVM Compiler
//
// Compiler Build ID: CL-36424714
// Cuda compilation tools, release 13.0, V13.0.88
// Based on NVVM 20.0.0
//

.version 9.0
.target sm_100
.address_size 64

	// .globl	char_ngram_kernel

.visible .entry char_ngram_kernel(
	.param .u64 .ptr .align 1 char_ngram_kernel_param_0,
	.param .u32 char_ngram_kernel_param_1,
	.param .u32 char_ngram_kernel_param_2,
	.param .u64 .ptr .align 1 char_ngram_kernel_param_3,
	.param .u32 char_ngram_kernel_param_4
)
{
	.reg .pred 	%p<12>;
	.reg .b32 	%r<145>;
	.reg .b64 	%rd<33>;

	ld.param.u64 	%rd3, [char_ngram_kernel_param_0];
	ld.param.u32 	%r50, [char_ngram_kernel_param_1];
	ld.param.u32 	%r48, [char_ngram_kernel_param_2];
	ld.param.u64 	%rd2, [char_ngram_kernel_param_3];
	ld.param.u32 	%r49, [char_ngram_kernel_param_4];
	cvta.to.global.u64 	%rd1, %rd3;
	mov.u32 	%r51, %ctaid.x;
	mov.u32 	%r52, %ntid.x;
	mul.lo.s32 	%r1, %r51, %r52;
	mov.u32 	%r2, %tid.x;
	add.s32 	%r3, %r1, %r2;
	sub.s32 	%r53, %r50, %r48;
	add.s32 	%r54, %r53, 1;
	setp.ge.u32 	%p1, %r3, %r54;
	@%p1 bra 	$L__BB0_17;
	add.s32 	%r133, %r48, -1;
	setp.lt.s32 	%p2, %r133, 0;
	mov.b32 	%r144, 0;
	@%p2 bra 	$L__BB0_15;
	and.b32  	%r5, %r48, 15;
	setp.lt.u32 	%p3, %r133, 15;
	mov.b32 	%r144, 0;
	mov.b32 	%r134, 1;
	@%p3 bra 	$L__BB0_6;
	add.s32 	%r125, %r48, -2;
	add.s32 	%r61, %r2, %r48;
	add.s32 	%r124, %r61, %r1;
	and.b32  	%r62, %r48, -16;
	neg.s32 	%r123, %r62;
	mov.b32 	%r144, 0;
	mov.b32 	%r126, 1;
$L__BB0_4:
	.pragma "nounroll";
	add.s32 	%r64, %r124, -1;
	cvt.u64.u32 	%rd4, %r64;
	add.s64 	%rd5, %rd1, %rd4;
	ld.global.u8 	%r65, [%rd5];
	mad.lo.s32 	%r66, %r126, %r65, %r144;
	add.s32 	%r67, %r124, -2;
	cvt.u64.u32 	%rd6, %r67;
	add.s64 	%rd7, %rd1, %rd6;
	ld.global.u8 	%r68, [%rd7];
	mul.lo.s32 	%r69, %r126, %r68;
	shl.b32 	%r70, %r69, 8;
	add.s32 	%r71, %r70, %r66;
	add.s32 	%r72, %r124, -3;
	cvt.u64.u32 	%rd8, %r72;
	add.s64 	%rd9, %rd1, %rd8;
	ld.global.u8 	%r73, [%rd9];
	mul.lo.s32 	%r74, %r126, %r73;
	shl.b32 	%r75, %r74, 16;
	add.s32 	%r76, %r75, %r71;
	add.s32 	%r77, %r124, -4;
	cvt.u64.u32 	%rd10, %r77;
	add.s64 	%rd11, %rd1, %rd10;
	ld.global.u8 	%r78, [%rd11];
	mul.lo.s32 	%r79, %r126, %r78;
	shl.b32 	%r80, %r79, 24;
	add.s32 	%r144, %r80, %r76;
	add.s32 	%r125, %r125, -16;
	add.s32 	%r124, %r124, -16;
	add.s32 	%r123, %r123, 16;
	setp.ne.s32 	%p4, %r123, 0;
	mov.b32 	%r126, 0;
	@%p4 bra 	$L__BB0_4;
	add.s32 	%r133, %r125, 1;
	mov.b32 	%r134, 0;
$L__BB0_6:
	setp.eq.s32 	%p5, %r5, 0;
	@%p5 bra 	$L__BB0_15;
	and.b32  	%r23, %r48, 7;
	setp.lt.u32 	%p6, %r5, 8;
	@%p6 bra 	$L__BB0_9;
	add.s32 	%r84, %r133, %r3;
	cvt.u64.u32 	%rd12, %r84;
	add.s64 	%rd13, %rd1, %rd12;
	ld.global.u8 	%r85, [%rd13];
	mad.lo.s32 	%r86, %r134, %r85, %r144;
	add.s32 	%r87, %r84, -1;
	cvt.u64.u32 	%rd14, %r87;
	add.s64 	%rd15, %rd1, %rd14;
	ld.global.u8 	%r88, [%rd15];
	mul.lo.s32 	%r89, %r134, %r88;
	shl.b32 	%r90, %r89, 8;
	add.s32 	%r91, %r90, %r86;
	add.s32 	%r92, %r84, -2;
	cvt.u64.u32 	%rd16, %r92;
	add.s64 	%rd17, %rd1, %rd16;
	ld.global.u8 	%r93, [%rd17];
	mul.lo.s32 	%r94, %r134, %r93;
	shl.b32 	%r95, %r94, 16;
	add.s32 	%r96, %r95, %r91;
	add.s32 	%r97, %r84, -3;
	cvt.u64.u32 	%rd18, %r97;
	add.s64 	%rd19, %rd1, %rd18;
	ld.global.u8 	%r98, [%rd19];
	mul.lo.s32 	%r99, %r134, %r98;
	shl.b32 	%r100, %r99, 24;
	add.s32 	%r144, %r100, %r96;
	add.s32 	%r133, %r133, -8;
	mov.b32 	%r134, 0;
$L__BB0_9:
	setp.eq.s32 	%p7, %r23, 0;
	@%p7 bra 	$L__BB0_15;
	and.b32  	%r30, %r48, 3;
	setp.lt.u32 	%p8, %r23, 4;
	@%p8 bra 	$L__BB0_12;
	add.s32 	%r103, %r133, %r3;
	cvt.u64.u32 	%rd20, %r103;
	add.s64 	%rd21, %rd1, %rd20;
	ld.global.u8 	%r104, [%rd21];
	mad.lo.s32 	%r105, %r134, %r104, %r144;
	add.s32 	%r106, %r103, -1;
	cvt.u64.u32 	%rd22, %r106;
	add.s64 	%rd23, %rd1, %rd22;
	ld.global.u8 	%r107, [%rd23];
	mul.lo.s32 	%r108, %r134, %r107;
	shl.b32 	%r109, %r108, 8;
	add.s32 	%r110, %r109, %r105;
	add.s32 	%r111, %r103, -2;
	cvt.u64.u32 	%rd24, %r111;
	add.s64 	%rd25, %rd1, %rd24;
	ld.global.u8 	%r112, [%rd25];
	mul.lo.s32 	%r113, %r134, %r112;
	shl.b32 	%r114, %r113, 16;
	add.s32 	%r115, %r114, %r110;
	add.s32 	%r116, %r103, -3;
	cvt.u64.u32 	%rd26, %r116;
	add.s64 	%rd27, %rd1, %rd26;
	ld.global.u8 	%r117, [%rd27];
	mul.lo.s32 	%r118, %r134, %r117;
	shl.b32 	%r119, %r118, 24;
	add.s32 	%r144, %r119, %r115;
	add.s32 	%r133, %r133, -4;
	mov.b32 	%r134, 0;
$L__BB0_12:
	setp.eq.s32 	%p9, %r30, 0;
	@%p9 bra 	$L__BB0_15;
	add.s32 	%r120, %r2, %r133;
	add.s32 	%r141, %r120, %r1;
	neg.s32 	%r140, %r30;
$L__BB0_14:
	.pragma "nounroll";
	cvt.u64.u32 	%rd28, %r141;
	add.s64 	%rd29, %rd1, %rd28;
	ld.global.u8 	%r121, [%rd29];
	mad.lo.s32 	%r144, %r134, %r121, %r144;
	shl.b32 	%r134, %r134, 8;
	add.s32 	%r141, %r141, -1;
	add.s32 	%r140, %r140, 1;
	setp.ne.s32 	%p10, %r140, 0;
	@%p10 bra 	$L__BB0_14;
$L__BB0_15:
	setp.ge.u32 	%p11, %r144, %r49;
	@%p11 bra 	$L__BB0_17;
	cvta.to.global.u64 	%rd30, %rd2;
	mul.wide.u32 	%rd31, %r144, 4;
	add.s64 	%rd32, %rd30, %rd31;
	atom.global.add.u32 	%r122, [%rd32], 1;
$L__BB0_17:
	ret;

}
	// .globl	char_ngram_kernel_private
.visible .entry char_ngram_kernel_private(
	.param .u64 .ptr .align 1 char_ngram_kernel_private_param_0,
	.param .u32 char_ngram_kernel_private_param_1,
	.param .u32 char_ngram_kernel_private_param_2,
	.param .u64 .ptr .align 1 char_ngram_kernel_private_param_3,
	.param .u32 char_ngram_kernel_private_param_4,
	.param .u32 char_ngram_kernel_private_param_5
)
{
	.reg .pred 	%p<12>;
	.reg .b32 	%r<148>;
	.reg .b64 	%rd<33>;

	ld.param.u64 	%rd3, [char_ngram_kernel_private_param_0];
	ld.param.u32 	%r52, [char_ngram_kernel_private_param_1];
	ld.param.u32 	%r49, [char_ngram_kernel_private_param_2];
	ld.param.u64 	%rd2, [char_ngram_kernel_private_param_3];
	ld.param.u32 	%r50, [char_ngram_kernel_private_param_4];
	ld.param.u32 	%r51, [char_ngram_kernel_private_param_5];
	cvta.to.global.u64 	%rd1, %rd3;
	mov.u32 	%r1, %ctaid.x;
	mov.u32 	%r53, %ntid.x;
	mul.lo.s32 	%r2, %r1, %r53;
	mov.u32 	%r3, %tid.x;
	add.s32 	%r4, %r2, %r3;
	sub.s32 	%r54, %r52, %r49;
	add.s32 	%r55, %r54, 1;
	setp.ge.u32 	%p1, %r4, %r55;
	@%p1 bra 	$L__BB1_17;
	add.s32 	%r136, %r49, -1;
	setp.lt.s32 	%p2, %r136, 0;
	mov.b32 	%r147, 0;
	@%p2 bra 	$L__BB1_15;
	and.b32  	%r6, %r49, 15;
	setp.lt.u32 	%p3, %r136, 15;
	mov.b32 	%r147, 0;
	mov.b32 	%r137, 1;
	@%p3 bra 	$L__BB1_6;
	add.s32 	%r128, %r49, -2;
	add.s32 	%r62, %r3, %r49;
	add.s32 	%r127, %r62, %r2;
	and.b32  	%r63, %r49, -16;
	neg.s32 	%r126, %r63;
	mov.b32 	%r147, 0;
	mov.b32 	%r129, 1;
$L__BB1_4:
	.pragma "nounroll";
	add.s32 	%r65, %r127, -1;
	cvt.u64.u32 	%rd4, %r65;
	add.s64 	%rd5, %rd1, %rd4;
	ld.global.u8 	%r66, [%rd5];
	mad.lo.s32 	%r67, %r129, %r66, %r147;
	add.s32 	%r68, %r127, -2;
	cvt.u64.u32 	%rd6, %r68;
	add.s64 	%rd7, %rd1, %rd6;
	ld.global.u8 	%r69, [%rd7];
	mul.lo.s32 	%r70, %r129, %r69;
	shl.b32 	%r71, %r70, 8;
	add.s32 	%r72, %r71, %r67;
	add.s32 	%r73, %r127, -3;
	cvt.u64.u32 	%rd8, %r73;
	add.s64 	%rd9, %rd1, %rd8;
	ld.global.u8 	%r74, [%rd9];
	mul.lo.s32 	%r75, %r129, %r74;
	shl.b32 	%r76, %r75, 16;
	add.s32 	%r77, %r76, %r72;
	add.s32 	%r78, %r127, -4;
	cvt.u64.u32 	%rd10, %r78;
	add.s64 	%rd11, %rd1, %rd10;
	ld.global.u8 	%r79, [%rd11];
	mul.lo.s32 	%r80, %r129, %r79;
	shl.b32 	%r81, %r80, 24;
	add.s32 	%r147, %r81, %r77;
	add.s32 	%r128, %r128, -16;
	add.s32 	%r127, %r127, -16;
	add.s32 	%r126, %r126, 16;
	setp.ne.s32 	%p4, %r126, 0;
	mov.b32 	%r129, 0;
	@%p4 bra 	$L__BB1_4;
	add.s32 	%r136, %r128, 1;
	mov.b32 	%r137, 0;
$L__BB1_6:
	setp.eq.s32 	%p5, %r6, 0;
	@%p5 bra 	$L__BB1_15;
	and.b32  	%r24, %r49, 7;
	setp.lt.u32 	%p6, %r6, 8;
	@%p6 bra 	$L__BB1_9;
	add.s32 	%r85, %r136, %r4;
	cvt.u64.u32 	%rd12, %r85;
	add.s64 	%rd13, %rd1, %rd12;
	ld.global.u8 	%r86, [%rd13];
	mad.lo.s32 	%r87, %r137, %r86, %r147;
	add.s32 	%r88, %r85, -1;
	cvt.u64.u32 	%rd14, %r88;
	add.s64 	%rd15, %rd1, %rd14;
	ld.global.u8 	%r89, [%rd15];
	mul.lo.s32 	%r90, %r137, %r89;
	shl.b32 	%r91, %r90, 8;
	add.s32 	%r92, %r91, %r87;
	add.s32 	%r93, %r85, -2;
	cvt.u64.u32 	%rd16, %r93;
	add.s64 	%rd17, %rd1, %rd16;
	ld.global.u8 	%r94, [%rd17];
	mul.lo.s32 	%r95, %r137, %r94;
	shl.b32 	%r96, %r95, 16;
	add.s32 	%r97, %r96, %r92;
	add.s32 	%r98, %r85, -3;
	cvt.u64.u32 	%rd18, %r98;
	add.s64 	%rd19, %rd1, %rd18;
	ld.global.u8 	%r99, [%rd19];
	mul.lo.s32 	%r100, %r137, %r99;
	shl.b32 	%r101, %r100, 24;
	add.s32 	%r147, %r101, %r97;
	add.s32 	%r136, %r136, -8;
	mov.b32 	%r137, 0;
$L__BB1_9:
	setp.eq.s32 	%p7, %r24, 0;
	@%p7 bra 	$L__BB1_15;
	and.b32  	%r31, %r49, 3;
	setp.lt.u32 	%p8, %r24, 4;
	@%p8 bra 	$L__BB1_12;
	add.s32 	%r104, %r136, %r4;
	cvt.u64.u32 	%rd20, %r104;
	add.s64 	%rd21, %rd1, %rd20;
	ld.global.u8 	%r105, [%rd21];
	mad.lo.s32 	%r106, %r137, %r105, %r147;
	add.s32 	%r107, %r104, -1;
	cvt.u64.u32 	%rd22, %r107;
	add.s64 	%rd23, %rd1, %rd22;
	ld.global.u8 	%r108, [%rd23];
	mul.lo.s32 	%r109, %r137, %r108;
	shl.b32 	%r110, %r109, 8;
	add.s32 	%r111, %r110, %r106;
	add.s32 	%r112, %r104, -2;
	cvt.u64.u32 	%rd24, %r112;
	add.s64 	%rd25, %rd1, %rd24;
	ld.global.u8 	%r113, [%rd25];
	mul.lo.s32 	%r114, %r137, %r113;
	shl.b32 	%r115, %r114, 16;
	add.s32 	%r116, %r115, %r111;
	add.s32 	%r117, %r104, -3;
	cvt.u64.u32 	%rd26, %r117;
	add.s64 	%rd27, %rd1, %rd26;
	ld.global.u8 	%r118, [%rd27];
	mul.lo.s32 	%r119, %r137, %r118;
	shl.b32 	%r120, %r119, 24;
	add.s32 	%r147, %r120, %r116;
	add.s32 	%r136, %r136, -4;
	mov.b32 	%r137, 0;
$L__BB1_12:
	setp.eq.s32 	%p9, %r31, 0;
	@%p9 bra 	$L__BB1_15;
	add.s32 	%r121, %r3, %r136;
	add.s32 	%r144, %r121, %r2;
	neg.s32 	%r143, %r31;
$L__BB1_14:
	.pragma "nounroll";
	cvt.u64.u32 	%rd28, %r144;
	add.s64 	%rd29, %rd1, %rd28;
	ld.global.u8 	%r122, [%rd29];
	mad.lo.s32 	%r147, %r137, %r122, %r147;
	shl.b32 	%r137, %r137, 8;
	add.s32 	%r144, %r144, -1;
	add.s32 	%r143, %r143, 1;
	setp.ne.s32 	%p10, %r143, 0;
	@%p10 bra 	$L__BB1_14;
$L__BB1_15:
	setp.ge.u32 	%p11, %r147, %r50;
	@%p11 bra 	$L__BB1_17;
	rem.u32 	%r123, %r1, %r51;
	mad.lo.s32 	%r124, %r123, %r50, %r147;
	cvta.to.global.u64 	%rd30, %rd2;
	mul.wide.u32 	%rd31, %r124, 4;
	add.s64 	%rd32, %rd30, %rd31;
	atom.global.add.u32 	%r125, [%rd32], 1;
$L__BB1_17:
	ret;

}
	// .globl	reduce_histograms
.visible .entry reduce_histograms(
	.param .u64 .ptr .align 1 reduce_histograms_param_0,
	.param .u64 .ptr .align 1 reduce_histograms_param_1,
	.param .u32 reduce_histograms_param_2,
	.param .u32 reduce_histograms_param_3
)
{
	.reg .pred 	%p<11>;
	.reg .b32 	%r<194>;
	.reg .b64 	%rd<65>;

	ld.param.u64 	%rd3, [reduce_histograms_param_0];
	ld.param.u64 	%rd2, [reduce_histograms_param_1];
	ld.param.u32 	%r83, [reduce_histograms_param_2];
	ld.param.u32 	%r84, [reduce_histograms_param_3];
	cvta.to.global.u64 	%rd1, %rd3;
	mov.u32 	%r85, %ctaid.x;
	mov.u32 	%r86, %ntid.x;
	mul.lo.s32 	%r1, %r85, %r86;
	mov.u32 	%r2, %tid.x;
	add.s32 	%r3, %r1, %r2;
	setp.ge.u32 	%p1, %r3, %r84;
	@%p1 bra 	$L__BB2_15;
	setp.eq.s32 	%p2, %r83, 0;
	mov.b32 	%r193, 0;
	@%p2 bra 	$L__BB2_14;
	and.b32  	%r4, %r83, 15;
	setp.lt.u32 	%p3, %r83, 16;
	mov.b32 	%r185, 0;
	mov.u32 	%r193, %r185;
	@%p3 bra 	$L__BB2_5;
	and.b32  	%r185, %r83, -16;
	neg.s32 	%r179, %r185;
	add.s32 	%r91, %r2, %r84;
	add.s32 	%r178, %r91, %r1;
	shl.b32 	%r8, %r84, 4;
	shl.b32 	%r92, %r84, 1;
	add.s32 	%r177, %r3, %r92;
	mad.lo.s32 	%r176, %r84, 3, %r3;
	shl.b32 	%r93, %r84, 2;
	add.s32 	%r175, %r3, %r93;
	mad.lo.s32 	%r174, %r84, 5, %r3;
	mad.lo.s32 	%r173, %r84, 6, %r3;
	mad.lo.s32 	%r172, %r84, 7, %r3;
	shl.b32 	%r94, %r84, 3;
	add.s32 	%r171, %r3, %r94;
	mad.lo.s32 	%r170, %r84, 9, %r3;
	mad.lo.s32 	%r169, %r84, 10, %r3;
	mad.lo.s32 	%r168, %r84, 11, %r3;
	mad.lo.s32 	%r167, %r84, 12, %r3;
	mad.lo.s32 	%r166, %r84, 13, %r3;
	mad.lo.s32 	%r165, %r84, 14, %r3;
	mad.lo.s32 	%r164, %r84, 15, %r3;
	mov.b32 	%r193, 0;
	mov.u32 	%r163, %r3;
$L__BB2_4:
	.pragma "nounroll";
	mul.wide.u32 	%rd4, %r163, 4;
	add.s64 	%rd5, %rd1, %rd4;
	ld.global.u32 	%r95, [%rd5];
	add.s32 	%r96, %r95, %r193;
	mul.wide.u32 	%rd6, %r178, 4;
	add.s64 	%rd7, %rd1, %rd6;
	ld.global.u32 	%r97, [%rd7];
	add.s32 	%r98, %r97, %r96;
	mul.wide.u32 	%rd8, %r177, 4;
	add.s64 	%rd9, %rd1, %rd8;
	ld.global.u32 	%r99, [%rd9];
	add.s32 	%r100, %r99, %r98;
	mul.wide.u32 	%rd10, %r176, 4;
	add.s64 	%rd11, %rd1, %rd10;
	ld.global.u32 	%r101, [%rd11];
	add.s32 	%r102, %r101, %r100;
	mul.wide.u32 	%rd12, %r175, 4;
	add.s64 	%rd13, %rd1, %rd12;
	ld.global.u32 	%r103, [%rd13];
	add.s32 	%r104, %r103, %r102;
	mul.wide.u32 	%rd14, %r174, 4;
	add.s64 	%rd15, %rd1, %rd14;
	ld.global.u32 	%r105, [%rd15];
	add.s32 	%r106, %r105, %r104;
	mul.wide.u32 	%rd16, %r173, 4;
	add.s64 	%rd17, %rd1, %rd16;
	ld.global.u32 	%r107, [%rd17];
	add.s32 	%r108, %r107, %r106;
	mul.wide.u32 	%rd18, %r172, 4;
	add.s64 	%rd19, %rd1, %rd18;
	ld.global.u32 	%r109, [%rd19];
	add.s32 	%r110, %r109, %r108;
	mul.wide.u32 	%rd20, %r171, 4;
	add.s64 	%rd21, %rd1, %rd20;
	ld.global.u32 	%r111, [%rd21];
	add.s32 	%r112, %r111, %r110;
	mul.wide.u32 	%rd22, %r170, 4;
	add.s64 	%rd23, %rd1, %rd22;
	ld.global.u32 	%r113, [%rd23];
	add.s32 	%r114, %r113, %r112;
	mul.wide.u32 	%rd24, %r169, 4;
	add.s64 	%rd25, %rd1, %rd24;
	ld.global.u32 	%r115, [%rd25];
	add.s32 	%r116, %r115, %r114;
	mul.wide.u32 	%rd26, %r168, 4;
	add.s64 	%rd27, %rd1, %rd26;
	ld.global.u32 	%r117, [%rd27];
	add.s32 	%r118, %r117, %r116;
	mul.wide.u32 	%rd28, %r167, 4;
	add.s64 	%rd29, %rd1, %rd28;
	ld.global.u32 	%r119, [%rd29];
	add.s32 	%r120, %r119, %r118;
	mul.wide.u32 	%rd30, %r166, 4;
	add.s64 	%rd31, %rd1, %rd30;
	ld.global.u32 	%r121, [%rd31];
	add.s32 	%r122, %r121, %r120;
	mul.wide.u32 	%rd32, %r165, 4;
	add.s64 	%rd33, %rd1, %rd32;
	ld.global.u32 	%r123, [%rd33];
	add.s32 	%r124, %r123, %r122;
	mul.wide.u32 	%rd34, %r164, 4;
	add.s64 	%rd35, %rd1, %rd34;
	ld.global.u32 	%r125, [%rd35];
	add.s32 	%r193, %r125, %r124;
	add.s32 	%r179, %r179, 16;
	add.s32 	%r178, %r178, %r8;
	add.s32 	%r177, %r177, %r8;
	add.s32 	%r176, %r176, %r8;
	add.s32 	%r175, %r175, %r8;
	add.s32 	%r174, %r174, %r8;
	add.s32 	%r173, %r173, %r8;
	add.s32 	%r172, %r172, %r8;
	add.s32 	%r171, %r171, %r8;
	add.s32 	%r170, %r170, %r8;
	add.s32 	%r169, %r169, %r8;
	add.s32 	%r168, %r168, %r8;
	add.s32 	%r167, %r167, %r8;
	add.s32 	%r166, %r166, %r8;
	add.s32 	%r165, %r165, %r8;
	add.s32 	%r164, %r164, %r8;
	add.s32 	%r163, %r163, %r8;
	setp.ne.s32 	%p4, %r179, 0;
	@%p4 bra 	$L__BB2_4;
$L__BB2_5:
	setp.eq.s32 	%p5, %r4, 0;
	@%p5 bra 	$L__BB2_14;
	and.b32  	%r62, %r83, 7;
	setp.lt.u32 	%p6, %r4, 8;
	@%p6 bra 	$L__BB2_8;
	mad.lo.s32 	%r127, %r185, %r84, %r3;
	mul.wide.u32 	%rd36, %r127, 4;
	add.s64 	%rd37, %rd1, %rd36;
	ld.global.u32 	%r128, [%rd37];
	add.s32 	%r129, %r128, %r193;
	add.s32 	%r130, %r127, %r84;
	mul.wide.u32 	%rd38, %r130, 4;
	add.s64 	%rd39, %rd1, %rd38;
	ld.global.u32 	%r131, [%rd39];
	add.s32 	%r132, %r131, %r129;
	add.s32 	%r133, %r130, %r84;
	mul.wide.u32 	%rd40, %r133, 4;
	add.s64 	%rd41, %rd1, %rd40;
	ld.global.u32 	%r134, [%rd41];
	add.s32 	%r135, %r134, %r132;
	add.s32 	%r136, %r133, %r84;
	mul.wide.u32 	%rd42, %r136, 4;
	add.s64 	%rd43, %rd1, %rd42;
	ld.global.u32 	%r137, [%rd43];
	add.s32 	%r138, %r137, %r135;
	add.s32 	%r139, %r136, %r84;
	mul.wide.u32 	%rd44, %r139, 4;
	add.s64 	%rd45, %rd1, %rd44;
	ld.global.u32 	%r140, [%rd45];
	add.s32 	%r141, %r140, %r138;
	add.s32 	%r142, %r139, %r84;
	mul.wide.u32 	%rd46, %r142, 4;
	add.s64 	%rd47, %rd1, %rd46;
	ld.global.u32 	%r143, [%rd47];
	add.s32 	%r144, %r143, %r141;
	add.s32 	%r145, %r142, %r84;
	mul.wide.u32 	%rd48, %r145, 4;
	add.s64 	%rd49, %rd1, %rd48;
	ld.global.u32 	%r146, [%rd49];
	add.s32 	%r147, %r146, %r144;
	add.s32 	%r148, %r145, %r84;
	mul.wide.u32 	%rd50, %r148, 4;
	add.s64 	%rd51, %rd1, %rd50;
	ld.global.u32 	%r149, [%rd51];
	add.s32 	%r193, %r149, %r147;
	add.s32 	%r185, %r185, 8;
$L__BB2_8:
	setp.eq.s32 	%p7, %r62, 0;
	@%p7 bra 	$L__BB2_14;
	and.b32  	%r68, %r83, 3;
	setp.lt.u32 	%p8, %r62, 4;
	@%p8 bra 	$L__BB2_11;
	mad.lo.s32 	%r151, %r185, %r84, %r3;
	mul.wide.u32 	%rd52, %r151, 4;
	add.s64 	%rd53, %rd1, %rd52;
	ld.global.u32 	%r152, [%rd53];
	add.s32 	%r153, %r152, %r193;
	add.s32 	%r154, %r151, %r84;
	mul.wide.u32 	%rd54, %r154, 4;
	add.s64 	%rd55, %rd1, %rd54;
	ld.global.u32 	%r155, [%rd55];
	add.s32 	%r156, %r155, %r153;
	add.s32 	%r157, %r154, %r84;
	mul.wide.u32 	%rd56, %r157, 4;
	add.s64 	%rd57, %rd1, %rd56;
	ld.global.u32 	%r158, [%rd57];
	add.s32 	%r159, %r158, %r156;
	add.s32 	%r160, %r157, %r84;
	mul.wide.u32 	%rd58, %r160, 4;
	add.s64 	%rd59, %rd1, %rd58;
	ld.global.u32 	%r161, [%rd59];
	add.s32 	%r193, %r161, %r159;
	add.s32 	%r185, %r185, 4;
$L__BB2_11:
	setp.eq.s32 	%p9, %r68, 0;
	@%p9 bra 	$L__BB2_14;
	mad.lo.s32 	%r191, %r185, %r84, %r3;
	neg.s32 	%r190, %r68;
$L__BB2_13:
	.pragma "nounroll";
	mul.wide.u32 	%rd60, %r191, 4;
	add.s64 	%rd61, %rd1, %rd60;
	ld.global.u32 	%r162, [%rd61];
	add.s32 	%r193, %r162, %r193;
	add.s32 	%r191, %r191, %r84;
	add.s32 	%r190, %r190, 1;
	setp.ne.s32 	%p10, %r190, 0;
	@%p10 bra 	$L__BB2_13;
$L__BB2_14:
	cvta.to.global.u64 	%rd62, %rd2;
	mul.wide.u32 	%rd63, %r3, 4;
	add.s64 	%rd64, %rd62, %rd63;
	st.global.u32 	[%rd64], %r193;
$L__BB2_15:
	ret;

}
	// .globl	char_ngram_map_kernel
.visible .entry char_ngram_map_kernel(
	.param .u64 .ptr .align 1 char_ngram_map_kernel_param_0,
	.param .u32 char_ngram_map_kernel_param_1,
	.param .u32 char_ngram_map_kernel_param_2,
	.param .u64 .ptr .align 1 char_ngram_map_kernel_param_3
)
{
	.reg .pred 	%p<11>;
	.reg .b32 	%r<66>;
	.reg .b64 	%rd<166>;

	ld.param.u64 	%rd23, [char_ngram_map_kernel_param_0];
	ld.param.u32 	%r30, [char_ngram_map_kernel_param_1];
	ld.param.u32 	%r29, [char_ngram_map_kernel_param_2];
	ld.param.u64 	%rd22, [char_ngram_map_kernel_param_3];
	cvta.to.global.u64 	%rd1, %rd23;
	mov.u32 	%r31, %ctaid.x;
	mov.u32 	%r32, %ntid.x;
	mul.lo.s32 	%r1, %r31, %r32;
	mov.u32 	%r2, %tid.x;
	add.s32 	%r3, %r1, %r2;
	sub.s32 	%r33, %r30, %r29;
	add.s32 	%r34, %r33, 1;
	setp.ge.u32 	%p1, %r3, %r34;
	@%p1 bra 	$L__BB3_16;
	add.s32 	%r62, %r29, -1;
	setp.lt.s32 	%p2, %r62, 0;
	mov.b64 	%rd165, 0;
	@%p2 bra 	$L__BB3_15;
	and.b32  	%r5, %r29, 15;
	setp.lt.u32 	%p3, %r62, 15;
	mov.b64 	%rd165, 0;
	mov.b64 	%rd158, 1;
	@%p3 bra 	$L__BB3_6;
	add.s32 	%r60, %r29, -4;
	add.s32 	%r35, %r2, %r29;
	add.s32 	%r59, %r35, %r1;
	and.b32  	%r36, %r29, -16;
	neg.s32 	%r58, %r36;
	mov.b64 	%rd165, 0;
	mov.b64 	%rd152, 1;
$L__BB3_4:
	.pragma "nounroll";
	add.s32 	%r37, %r59, -1;
	cvt.u64.u32 	%rd31, %r37;
	add.s64 	%rd32, %rd1, %rd31;
	ld.global.u8 	%rd33, [%rd32];
	mad.lo.s64 	%rd34, %rd152, %rd33, %rd165;
	add.s32 	%r38, %r59, -2;
	cvt.u64.u32 	%rd35, %r38;
	add.s64 	%rd36, %rd1, %rd35;
	ld.global.u8 	%rd37, [%rd36];
	mul.lo.s64 	%rd38, %rd152, %rd37;
	shl.b64 	%rd39, %rd38, 8;
	add.s64 	%rd40, %rd39, %rd34;
	add.s32 	%r39, %r59, -3;
	cvt.u64.u32 	%rd41, %r39;
	add.s64 	%rd42, %rd1, %rd41;
	ld.global.u8 	%rd43, [%rd42];
	mul.lo.s64 	%rd44, %rd152, %rd43;
	shl.b64 	%rd45, %rd44, 16;
	add.s64 	%rd46, %rd45, %rd40;
	add.s32 	%r40, %r59, -4;
	cvt.u64.u32 	%rd47, %r40;
	add.s64 	%rd48, %rd1, %rd47;
	ld.global.u8 	%rd49, [%rd48];
	mul.lo.s64 	%rd50, %rd152, %rd49;
	shl.b64 	%rd51, %rd50, 24;
	add.s64 	%rd52, %rd51, %rd46;
	add.s32 	%r41, %r59, -5;
	cvt.u64.u32 	%rd53, %r41;
	add.s64 	%rd54, %rd1, %rd53;
	ld.global.u8 	%rd55, [%rd54];
	mul.lo.s64 	%rd56, %rd152, %rd55;
	shl.b64 	%rd57, %rd56, 32;
	add.s64 	%rd58, %rd57, %rd52;
	add.s32 	%r42, %r59, -6;
	cvt.u64.u32 	%rd59, %r42;
	add.s64 	%rd60, %rd1, %rd59;
	ld.global.u8 	%rd61, [%rd60];
	mul.lo.s64 	%rd62, %rd152, %rd61;
	shl.b64 	%rd63, %rd62, 40;
	add.s64 	%rd64, %rd63, %rd58;
	add.s32 	%r43, %r59, -7;
	cvt.u64.u32 	%rd65, %r43;
	add.s64 	%rd66, %rd1, %rd65;
	ld.global.u8 	%rd67, [%rd66];
	mul.lo.s64 	%rd68, %rd152, %rd67;
	shl.b64 	%rd69, %rd68, 48;
	add.s64 	%rd70, %rd69, %rd64;
	add.s32 	%r44, %r59, -8;
	cvt.u64.u32 	%rd71, %r44;
	add.s64 	%rd72, %rd1, %rd71;
	ld.global.u8 	%rd73, [%rd72];
	mul.lo.s64 	%rd74, %rd152, %rd73;
	shl.b64 	%rd75, %rd74, 56;
	add.s64 	%rd165, %rd75, %rd70;
	add.s32 	%r60, %r60, -16;
	add.s32 	%r59, %r59, -16;
	add.s32 	%r58, %r58, 16;
	setp.ne.s32 	%p4, %r58, 0;
	mov.b64 	%rd152, 0;
	@%p4 bra 	$L__BB3_4;
	add.s32 	%r62, %r60, 3;
	mov.b64 	%rd158, 0;
$L__BB3_6:
	setp.eq.s32 	%p5, %r5, 0;
	@%p5 bra 	$L__BB3_15;
	and.b32  	%r17, %r29, 7;
	setp.lt.u32 	%p6, %r5, 8;
	@%p6 bra 	$L__BB3_9;
	add.s32 	%r45, %r62, %r3;
	cvt.u64.u32 	%rd79, %r45;
	add.s64 	%rd80, %rd1, %rd79;
	ld.global.u8 	%rd81, [%rd80];
	mad.lo.s64 	%rd82, %rd158, %rd81, %rd165;
	add.s32 	%r46, %r45, -1;
	cvt.u64.u32 	%rd83, %r46;
	add.s64 	%rd84, %rd1, %rd83;
	ld.global.u8 	%rd85, [%rd84];
	mul.lo.s64 	%rd86, %rd158, %rd85;
	shl.b64 	%rd87, %rd86, 8;
	add.s64 	%rd88, %rd87, %rd82;
	add.s32 	%r47, %r45, -2;
	cvt.u64.u32 	%rd89, %r47;
	add.s64 	%rd90, %rd1, %rd89;
	ld.global.u8 	%rd91, [%rd90];
	mul.lo.s64 	%rd92, %rd158, %rd91;
	shl.b64 	%rd93, %rd92, 16;
	add.s64 	%rd94, %rd93, %rd88;
	add.s32 	%r48, %r45, -3;
	cvt.u64.u32 	%rd95, %r48;
	add.s64 	%rd96, %rd1, %rd95;
	ld.global.u8 	%rd97, [%rd96];
	mul.lo.s64 	%rd98, %rd158, %rd97;
	shl.b64 	%rd99, %rd98, 24;
	add.s64 	%rd100, %rd99, %rd94;
	add.s32 	%r49, %r45, -4;
	cvt.u64.u32 	%rd101, %r49;
	add.s64 	%rd102, %rd1, %rd101;
	ld.global.u8 	%rd103, [%rd102];
	mul.lo.s64 	%rd104, %rd158, %rd103;
	shl.b64 	%rd105, %rd104, 32;
	add.s64 	%rd106, %rd105, %rd100;
	add.s32 	%r50, %r45, -5;
	cvt.u64.u32 	%rd107, %r50;
	add.s64 	%rd108, %rd1, %rd107;
	ld.global.u8 	%rd109, [%rd108];
	mul.lo.s64 	%rd110, %rd158, %rd109;
	shl.b64 	%rd111, %rd110, 40;
	add.s64 	%rd112, %rd111, %rd106;
	add.s32 	%r51, %r45, -6;
	cvt.u64.u32 	%rd113, %r51;
	add.s64 	%rd114, %rd1, %rd113;
	ld.global.u8 	%rd115, [%rd114];
	mul.lo.s64 	%rd116, %rd158, %rd115;
	shl.b64 	%rd117, %rd116, 48;
	add.s64 	%rd118, %rd117, %rd112;
	add.s32 	%r52, %r45, -7;
	cvt.u64.u32 	%rd119, %r52;
	add.s64 	%rd120, %rd1, %rd119;
	ld.global.u8 	%rd121, [%rd120];
	mul.lo.s64 	%rd122, %rd158, %rd121;
	shl.b64 	%rd123, %rd122, 56;
	add.s64 	%rd165, %rd123, %rd118;
	add.s32 	%r62, %r62, -8;
	mov.b64 	%rd158, 0;
$L__BB3_9:
	setp.eq.s32 	%p7, %r17, 0;
	@%p7 bra 	$L__BB3_15;
	and.b32  	%r20, %r29, 3;
	setp.lt.u32 	%p8, %r17, 4;
	@%p8 bra 	$L__BB3_12;
	add.s32 	%r53, %r62, %r3;
	cvt.u64.u32 	%rd125, %r53;
	add.s64 	%rd126, %rd1, %rd125;
	ld.global.u8 	%rd127, [%rd126];
	mad.lo.s64 	%rd128, %rd158, %rd127, %rd165;
	add.s32 	%r54, %r53, -1;
	cvt.u64.u32 	%rd129, %r54;
	add.s64 	%rd130, %rd1, %rd129;
	ld.global.u8 	%rd131, [%rd130];
	mul.lo.s64 	%rd132, %rd158, %rd131;
	shl.b64 	%rd133, %rd132, 8;
	add.s64 	%rd134, %rd133, %rd128;
	add.s32 	%r55, %r53, -2;
	cvt.u64.u32 	%rd135, %r55;
	add.s64 	%rd136, %rd1, %rd135;
	ld.global.u8 	%rd137, [%rd136];
	mul.lo.s64 	%rd138, %rd158, %rd137;
	shl.b64 	%rd139, %rd138, 16;
	add.s64 	%rd140, %rd139, %rd134;
	add.s32 	%r56, %r53, -3;
	cvt.u64.u32 	%rd141, %r56;
	add.s64 	%rd142, %rd1, %rd141;
	ld.global.u8 	%rd143, [%rd142];
	mul.lo.s64 	%rd144, %rd158, %rd143;
	shl.b64 	%rd145, %rd144, 24;
	add.s64 	%rd165, %rd145, %rd140;
	shl.b64 	%rd158, %rd158, 32;
	add.s32 	%r62, %r62, -4;
$L__BB3_12:
	setp.eq.s32 	%p9, %r20, 0;
	@%p9 bra 	$L__BB3_15;
	add.s32 	%r57, %r2, %r62;
	add.s32 	%r65, %r57, %r1;
	neg.s32 	%r64, %r20;
$L__BB3_14:
	.pragma "nounroll";
	cvt.u64.u32 	%rd146, %r65;
	add.s64 	%rd147, %rd1, %rd146;
	ld.global.u8 	%rd148, [%rd147];
	mad.lo.s64 	%rd165, %rd158, %rd148, %rd165;
	shl.b64 	%rd158, %rd158, 8;
	add.s32 	%r65, %r65, -1;
	add.s32 	%r64, %r64, 1;
	setp.ne.s32 	%p10, %r64, 0;
	@%p10 bra 	$L__BB3_14;
$L__BB3_15:
	cvta.to.global.u64 	%rd149, %rd22;
	mul.wide.u32 	%rd150, %r3, 8;
	add.s64 	%rd151, %rd149, %rd150;
	st.global.u64 	[%rd151], %rd165;
$L__BB3_16:
	ret;

}
	// .globl	char_ngram_reduce_kernel
.visible .entry char_ngram_reduce_kernel(
	.param .u64 .ptr .align 1 char_ngram_reduce_kernel_param_0,
	.param .u32 char_ngram_reduce_kernel_param_1,
	.param .u64 .ptr .align 1 char_ngram_reduce_kernel_param_2,
	.param .u64 .ptr .align 1 char_ngram_reduce_kernel_param_3,
	.param .u64 .ptr .align 1 char_ngram_reduce_kernel_param_4
)
{
	.reg .pred 	%p<7>;
	.reg .b32 	%r<19>;
	.reg .b64 	%rd<24>;

	ld.param.u64 	%rd7, [char_ngram_reduce_kernel_param_0];
	ld.param.u32 	%r8, [char_ngram_reduce_kernel_param_1];
	ld.param.u64 	%rd4, [char_ngram_reduce_kernel_param_2];
	ld.param.u64 	%rd5, [char_ngram_reduce_kernel_param_3];
	ld.param.u64 	%rd6, [char_ngram_reduce_kernel_param_4];
	cvta.to.global.u64 	%rd1, %rd7;
	mov.u32 	%r9, %ctaid.x;
	mov.u32 	%r10, %ntid.x;
	mov.u32 	%r11, %tid.x;
	mad.lo.s32 	%r1, %r9, %r10, %r11;
	setp.ge.u32 	%p1, %r1, %r8;
	@%p1 bra 	$L__BB4_8;
	setp.eq.s32 	%p2, %r1, 0;
	mul.wide.u32 	%rd8, %r1, 8;
	add.s64 	%rd2, %rd1, %rd8;
	@%p2 bra 	$L__BB4_3;
	ld.global.u64 	%rd9, [%rd2];
	add.s32 	%r12, %r1, -1;
	mul.wide.u32 	%rd10, %r12, 8;
	add.s64 	%rd11, %rd1, %rd10;
	ld.global.u64 	%rd12, [%rd11];
	setp.eq.s64 	%p3, %rd9, %rd12;
	@%p3 bra 	$L__BB4_8;
$L__BB4_3:
	add.s32 	%r16, %r1, 1;
	setp.ge.u32 	%p4, %r16, %r8;
	mov.b32 	%r18, 1;
	@%p4 bra 	$L__BB4_7;
	ld.global.u64 	%rd3, [%rd2];
	mov.b32 	%r18, 1;
$L__BB4_5:
	mul.wide.u32 	%rd13, %r16, 8;
	add.s64 	%rd14, %rd1, %rd13;
	ld.global.u64 	%rd15, [%rd14];
	setp.ne.s64 	%p5, %rd15, %rd3;
	@%p5 bra 	$L__BB4_7;
	add.s32 	%r18, %r18, 1;
	add.s32 	%r16, %r18, %r1;
	setp.lt.u32 	%p6, %r16, %r8;
	@%p6 bra 	$L__BB4_5;
$L__BB4_7:
	cvta.to.global.u64 	%rd16, %rd6;
	atom.global.add.u32 	%r15, [%rd16], 1;
	ld.global.u64 	%rd17, [%rd2];
	cvta.to.global.u64 	%rd18, %rd4;
	mul.wide.u32 	%rd19, %r15, 8;
	add.s64 	%rd20, %rd18, %rd19;
	st.global.u64 	[%rd20], %rd17;
	cvta.to.global.u64 	%rd21, %rd5;
	mul.wide.u32 	%rd22, %r15, 4;
	add.s64 	%rd23, %rd21, %rd22;
	st.global.u32 	[%rd23], %r18;
$L__BB4_8:
	ret;

}


// ===== COMPILED SASS (sm_100) =====

	.target	sm_100

	.elftype	@"ET_EXEC"


//--------------------- .note.nv.tkinfo           --------------------------
	.section	.note.nv.tkinfo,"",@"SHT_NOTE"
	.sectionflags	@"SHF_NOTE_NV_TKINFO"
	.tkinfo
        /*0018*/ 	.word	0x00000002
        /*0030*/ 	.string	""
        /*0030*/ 	.string	"ptxas"
        /*0030*/ 	.string	"Cuda compilation tools, release 13.0, V13.0.88"
        /*0030*/ 	.string	"Build cuda_13.0.r13.0/compiler.36424714_0"
        /*0030*/ 	.string	"-arch sm_100 -m 64 "



//--------------------- .note.nv.cuinfo           --------------------------
	.section	.note.nv.cuinfo,"",@"SHT_NOTE"
	.sectionflags	@"SHF_NOTE_NV_CUINFO"
        /*0018*/ 	.short	0x0002
        /*001a*/ 	.short	0x0064
        /*001c*/ 	.short	0x0082
	.zero		2


//--------------------- .nv.info                  --------------------------
	.section	.nv.info,"",@"SHT_CUDA_INFO"
	.align	4


	//----- nvinfo : EIATTR_REGCOUNT
	.align		4
        /*0000*/ 	.byte	0x04, 0x2f
        /*0002*/ 	.short	(.L_1 - .L_0)
	.align		4
.L_0:
        /*0004*/ 	.word	index@(char_ngram_kernel)
        /*0008*/ 	.word	0x00000015


	//----- nvinfo : EIATTR_FRAME_SIZE
	.align		4
.L_1:
        /*000c*/ 	.byte	0x04, 0x11
        /*000e*/ 	.short	(.L_3 - .L_2)
	.align		4
.L_2:
        /*0010*/ 	.word	index@(char_ngram_kernel)
        /*0014*/ 	.word	0x00000000


	//----- nvinfo : EIATTR_REGCOUNT
	.align		4
.L_3:
        /*0018*/ 	.byte	0x04, 0x2f
        /*001a*/ 	.short	(.L_5 - .L_4)
	.align		4
.L_4:
        /*001c*/ 	.word	index@(char_ngram_kernel_private)
        /*0020*/ 	.word	0x00000015


	//----- nvinfo : EIATTR_FRAME_SIZE
	.align		4
.L_5:
        /*0024*/ 	.byte	0x04, 0x11
        /*0026*/ 	.short	(.L_7 - .L_6)
	.align		4
.L_6:
        /*0028*/ 	.word	index@(char_ngram_kernel_private)
        /*002c*/ 	.word	0x00000000


	//----- nvinfo : EIATTR_REGCOUNT
	.align		4
.L_7:
        /*0030*/ 	.byte	0x04, 0x2f
        /*0032*/ 	.short	(.L_9 - .L_8)
	.align		4
.L_8:
        /*0034*/ 	.word	index@(reduce_histograms)
        /*0038*/ 	.word	0x00000020


	//----- nvinfo : EIATTR_FRAME_SIZE
	.align		4
.L_9:
        /*003c*/ 	.byte	0x04, 0x11
        /*003e*/ 	.short	(.L_11 - .L_10)
	.align		4
.L_10:
        /*0040*/ 	.word	index@(reduce_histograms)
        /*0044*/ 	.word	0x00000000


	//----- nvinfo : EIATTR_REGCOUNT
	.align		4
.L_11:
        /*0048*/ 	.byte	0x04, 0x2f
        /*004a*/ 	.short	(.L_13 - .L_12)
	.align		4
.L_12:
        /*004c*/ 	.word	index@(char_ngram_map_kernel)
        /*0050*/ 	.word	0x0000001c


	//----- nvinfo : EIATTR_FRAME_SIZE
	.align		4
.L_13:
        /*0054*/ 	.byte	0x04, 0x11
        /*0056*/ 	.short	(.L_15 - .L_14)
	.align		4
.L_14:
        /*0058*/ 	.word	index@(char_ngram_map_kernel)
        /*005c*/ 	.word	0x00000000


	//----- nvinfo : EIATTR_REGCOUNT
	.align		4
.L_15:
        /*0060*/ 	.byte	0x04, 0x2f
        /*0062*/ 	.short	(.L_17 - .L_16)
	.align		4
.L_16:
        /*0064*/ 	.word	index@(char_ngram_reduce_kernel)
        /*0068*/ 	.word	0x00000010


	//----- nvinfo : EIATTR_FRAME_SIZE
	.align		4
.L_17:
        /*006c*/ 	.byte	0x04, 0x11
        /*006e*/ 	.short	(.L_19 - .L_18)
	.align		4
.L_18:
        /*0070*/ 	.word	index@(char_ngram_reduce_kernel)
        /*0074*/ 	.word	0x00000000


	//----- nvinfo : EIATTR_MIN_STACK_SIZE
	.align		4
.L_19:
        /*0078*/ 	.byte	0x04, 0x12
        /*007a*/ 	.short	(.L_21 - .L_20)
	.align		4
.L_20:
        /*007c*/ 	.word	index@(char_ngram_reduce_kernel)
        /*0080*/ 	.word	0x00000000


	//----- nvinfo : EIATTR_MIN_STACK_SIZE
	.align		4
.L_21:
        /*0084*/ 	.byte	0x04, 0x12
        /*0086*/ 	.short	(.L_23 - .L_22)
	.align		4
.L_22:
        /*0088*/ 	.word	index@(char_ngram_map_kernel)
        /*008c*/ 	.word	0x00000000


	//----- nvinfo : EIATTR_MIN_STACK_SIZE
	.align		4
.L_23:
        /*0090*/ 	.byte	0x04, 0x12
        /*0092*/ 	.short	(.L_25 - .L_24)
	.align		4
.L_24:
        /*0094*/ 	.word	index@(reduce_histograms)
        /*0098*/ 	.word	0x00000000


	//----- nvinfo : EIATTR_MIN_STACK_SIZE
	.align		4
.L_25:
        /*009c*/ 	.byte	0x04, 0x12
        /*009e*/ 	.short	(.L_27 - .L_26)
	.align		4
.L_26:
        /*00a0*/ 	.word	index@(char_ngram_kernel_private)
        /*00a4*/ 	.word	0x00000000


	//----- nvinfo : EIATTR_MIN_STACK_SIZE
	.align		4
.L_27:
        /*00a8*/ 	.byte	0x04, 0x12
        /*00aa*/ 	.short	(.L_29 - .L_28)
	.align		4
.L_28:
        /*00ac*/ 	.word	index@(char_ngram_kernel)
        /*00b0*/ 	.word	0x00000000
.L_29:


//--------------------- .nv.compat                --------------------------
	.section	.nv.compat,"",@"SHT_CUDA_COMPAT_INFO"
	.align	4
        /*0000*/ 	.byte	0x02, 0x09, 0x00, 0x00, 0x02, 0x02, 0x01, 0x00, 0x02, 0x05, 0x05, 0x00, 0x03, 0x07, 0x01, 0x01
        /*0010*/ 	.byte	0x02, 0x03, 0x00, 0x00, 0x02, 0x06, 0x01, 0x00, 0x04, 0x0b, 0x08, 0x00, 0x09, 0x00, 0x00, 0x00
        /*0020*/ 	.byte	0x00, 0x00, 0x00, 0x00


//--------------------- .nv.info.char_ngram_reduce_kernel --------------------------
	.section	.nv.info.char_ngram_reduce_kernel,"",@"SHT_CUDA_INFO"
	.sectionflags	@""
	.align	4


	//----- nvinfo : EIATTR_CUDA_API_VERSION
	.align		4
        /*0000*/ 	.byte	0x04, 0x37
        /*0002*/ 	.short	(.L_31 - .L_30)
.L_30:
        /*0004*/ 	.word	0x00000082


	//----- nvinfo : EIATTR_KPARAM_INFO
	.align		4
.L_31:
        /*0008*/ 	.byte	0x04, 0x17
        /*000a*/ 	.short	(.L_33 - .L_32)
.L_32:
        /*000c*/ 	.word	0x00000000
        /*0010*/ 	.short	0x0004
        /*0012*/ 	.short	0x0020
        /*0014*/ 	.byte	0x00, 0xf5, 0x21, 0x00


	//----- nvinfo : EIATTR_KPARAM_INFO
	.align		4
.L_33:
        /*0018*/ 	.byte	0x04, 0x17
        /*001a*/ 	.short	(.L_35 - .L_34)
.L_34:
        /*001c*/ 	.word	0x00000000
        /*0020*/ 	.short	0x0003
        /*0022*/ 	.short	0x0018
        /*0024*/ 	.byte	0x00, 0xf5, 0x21, 0x00


	//----- nvinfo : EIATTR_KPARAM_INFO
	.align		4
.L_35:
        /*0028*/ 	.byte	0x04, 0x17
        /*002a*/ 	.short	(.L_37 - .L_36)
.L_36:
        /*002c*/ 	.word	0x00000000
        /*0030*/ 	.short	0x0002
        /*0032*/ 	.short	0x0010
        /*0034*/ 	.byte	0x00, 0xf5, 0x21, 0x00


	//----- nvinfo : EIATTR_KPARAM_INFO
	.align		4
.L_37:
        /*0038*/ 	.byte	0x04, 0x17
        /*003a*/ 	.short	(.L_39 - .L_38)
.L_38:
        /*003c*/ 	.word	0x00000000
        /*0040*/ 	.short	0x0001
        /*0042*/ 	.short	0x0008
        /*0044*/ 	.byte	0x00, 0xf0, 0x11, 0x00


	//----- nvinfo : EIATTR_KPARAM_INFO
	.align		4
.L_39:
        /*0048*/ 	.byte	0x04, 0x17
        /*004a*/ 	.short	(.L_41 - .L_40)
.L_40:
        /*004c*/ 	.word	0x00000000
        /*0050*/ 	.short	0x0000
        /*0052*/ 	.short	0x0000
        /*0054*/ 	.byte	0x00, 0xf5, 0x21, 0x00


	//----- nvinfo : EIATTR_SPARSE_MMA_MASK
	.align		4
.L_41:
        /*0058*/ 	.byte	0x03, 0x50
        /*005a*/ 	.short	0x0000


	//----- nvinfo : EIATTR_MAXREG_COUNT
	.align		4
        /*005c*/ 	.byte	0x03, 0x1b
        /*005e*/ 	.short	0x00ff


	//----- nvinfo : EIATTR_MERCURY_ISA_VERSION
	.align		4
        /*0060*/ 	.byte	0x03, 0x5f
        /*0062*/ 	.short	0x0101


	//----- nvinfo : EIATTR_INT_WARP_WIDE_INSTR_OFFSETS
	.align		4
        /*0064*/ 	.byte	0x04, 0x31
        /*0066*/ 	.short	(.L_43 - .L_42)


	//   ....[0]....
.L_42:
        /*0068*/ 	.word	0x000002a0


	//   ....[1]....
        /*006c*/ 	.word	0x00000360


	//----- nvinfo : EIATTR_VRC_CTA_INIT_COUNT
	.align		4
.L_43:
        /*0070*/ 	.byte	0x02, 0x4a
	.zero		1
	.zero		1


	//----- nvinfo : EIATTR_EXIT_INSTR_OFFSETS
	.align		4
        /*0074*/ 	.byte	0x04, 0x1c
        /*0076*/ 	.short	(.L_45 - .L_44)


	//   ....[0]....
.L_44:
        /*0078*/ 	.word	0x00000070


	//   ....[1]....
        /*007c*/ 	.word	0x00000140


	//   ....[2]....
        /*0080*/ 	.word	0x000003c0


	//----- nvinfo : EIATTR_CRS_STACK_SIZE
	.align		4
.L_45:
        /*0084*/ 	.byte	0x04, 0x1e
        /*0086*/ 	.short	(.L_47 - .L_46)
.L_46:
        /*0088*/ 	.word	0x00000000


	//----- nvinfo : EIATTR_CBANK_PARAM_SIZE
	.align		4
.L_47:
        /*008c*/ 	.byte	0x03, 0x19
        /*008e*/ 	.short	0x0028


	//----- nvinfo : EIATTR_PARAM_CBANK
	.align		4
        /*0090*/ 	.byte	0x04, 0x0a
        /*0092*/ 	.short	(.L_49 - .L_48)
	.align		4
.L_48:
        /*0094*/ 	.word	index@(.nv.constant0.char_ngram_reduce_kernel)
        /*0098*/ 	.short	0x0380
        /*009a*/ 	.short	0x0028


	//----- nvinfo : EIATTR_SW_WAR
	.align		4
.L_49:
        /*009c*/ 	.byte	0x04, 0x36
        /*009e*/ 	.short	(.L_51 - .L_50)
.L_50:
        /*00a0*/ 	.word	0x00000008
.L_51:


//--------------------- .nv.info.char_ngram_map_kernel --------------------------
	.section	.nv.info.char_ngram_map_kernel,"",@"SHT_CUDA_INFO"
	.sectionflags	@""
	.align	4


	//----- nvinfo : EIATTR_CUDA_API_VERSION
	.align		4
        /*0000*/ 	.byte	0x04, 0x37
        /*0002*/ 	.short	(.L_53 - .L_52)
.L_52:
        /*0004*/ 	.word	0x00000082


	//----- nvinfo : EIATTR_KPARAM_INFO
	.align		4
.L_53:
        /*0008*/ 	.byte	0x04, 0x17
        /*000a*/ 	.short	(.L_55 - .L_54)
.L_54:
        /*000c*/ 	.word	0x00000000
        /*0010*/ 	.short	0x0003
        /*0012*/ 	.short	0x0010
        /*0014*/ 	.byte	0x00, 0xf5, 0x21, 0x00


	//----- nvinfo : EIATTR_KPARAM_INFO
	.align		4
.L_55:
        /*0018*/ 	.byte	0x04, 0x17
        /*001a*/ 	.short	(.L_57 - .L_56)
.L_56:
        /*001c*/ 	.word	0x00000000
        /*0020*/ 	.short	0x0002
        /*0022*/ 	.short	0x000c
        /*0024*/ 	.byte	0x00, 0xf0, 0x11, 0x00


	//----- nvinfo : EIATTR_KPARAM_INFO
	.align		4
.L_57:
        /*0028*/ 	.byte	0x04, 0x17
        /*002a*/ 	.short	(.L_59 - .L_58)
.L_58:
        /*002c*/ 	.word	0x00000000
        /*0030*/ 	.short	0x0001
        /*0032*/ 	.short	0x0008
        /*0034*/ 	.byte	0x00, 0xf0, 0x11, 0x00


	//----- nvinfo : EIATTR_KPARAM_INFO
	.align		4
.L_59:
        /*0038*/ 	.byte	0x04, 0x17
        /*003a*/ 	.short	(.L_61 - .L_60)
.L_60:
        /*003c*/ 	.word	0x00000000
        /*0040*/ 	.short	0x0000
        /*0042*/ 	.short	0x0000
        /*0044*/ 	.byte	0x00, 0xf5, 0x21, 0x00


	//----- nvinfo : EIATTR_SPARSE_MMA_MASK
	.align		4
.L_61:
        /*0048*/ 	.byte	0x03, 0x50
        /*004a*/ 	.short	0x0000


	//----- nvinfo : EIATTR_MAXREG_COUNT
	.align		4
        /*004c*/ 	.byte	0x03, 0x1b
        /*004e*/ 	.short	0x00ff


	//----- nvinfo : EIATTR_MERCURY_ISA_VERSION
	.align		4
        /*0050*/ 	.byte	0x03, 0x5f
        /*0052*/ 	.short	0x0101


	//----- nvinfo : EIATTR_VRC_CTA_INIT_COUNT
	.align		4
        /*0054*/ 	.byte	0x02, 0x4a
	.zero		1
	.zero		1


	//----- nvinfo : EIATTR_EXIT_INSTR_OFFSETS
	.align		4
        /*0058*/ 	.byte	0x04, 0x1c
        /*005a*/ 	.short	(.L_63 - .L_62)


	//   ....[0]....
.L_62:
        /*005c*/ 	.word	0x00000090


	//   ....[1]....
        /*0060*/ 	.word	0x00000e80


	//----- nvinfo : EIATTR_CBANK_PARAM_SIZE
	.align		4
.L_63:
        /*0064*/ 	.byte	0x03, 0x19
        /*0066*/ 	.short	0x0018


	//----- nvinfo : EIATTR_PARAM_CBANK
	.align		4
        /*0068*/ 	.byte	0x04, 0x0a
        /*006a*/ 	.short	(.L_65 - .L_64)
	.align		4
.L_64:
        /*006c*/ 	.word	index@(.nv.constant0.char_ngram_map_kernel)
        /*0070*/ 	.short	0x0380
        /*0072*/ 	.short	0x0018


	//----- nvinfo : EIATTR_SW_WAR
	.align		4
.L_65:
        /*0074*/ 	.byte	0x04, 0x36
        /*0076*/ 	.short	(.L_67 - .L_66)
.L_66:
        /*0078*/ 	.word	0x00000008
.L_67:


//--------------------- .nv.info.reduce_histograms --------------------------
	.section	.nv.info.reduce_histograms,"",@"SHT_CUDA_INFO"
	.sectionflags	@""
	.align	4


	//----- nvinfo : EIATTR_CUDA_API_VERSION
	.align		4
        /*0000*/ 	.byte	0x04, 0x37
        /*0002*/ 	.short	(.L_69 - .L_68)
.L_68:
        /*0004*/ 	.word	0x00000082


	//----- nvinfo : EIATTR_KPARAM_INFO
	.align		4
.L_69:
        /*0008*/ 	.byte	0x04, 0x17
        /*000a*/ 	.short	(.L_71 - .L_70)
.L_70:
        /*000c*/ 	.word	0x00000000
        /*0010*/ 	.short	0x0003
        /*0012*/ 	.short	0x0014
        /*0014*/ 	.byte	0x00, 0xf0, 0x11, 0x00


	//----- nvinfo : EIATTR_KPARAM_INFO
	.align		4
.L_71:
        /*0018*/ 	.byte	0x04, 0x17
        /*001a*/ 	.short	(.L_73 - .L_72)
.L_72:
        /*001c*/ 	.word	0x00000000
        /*0020*/ 	.short	0x0002
        /*0022*/ 	.short	0x0010
        /*0024*/ 	.byte	0x00, 0xf0, 0x11, 0x00


	//----- nvinfo : EIATTR_KPARAM_INFO
	.align		4
.L_73:
        /*0028*/ 	.byte	0x04, 0x17
        /*002a*/ 	.short	(.L_75 - .L_74)
.L_74:
        /*002c*/ 	.word	0x00000000
        /*0030*/ 	.short	0x0001
        /*0032*/ 	.short	0x0008
        /*0034*/ 	.byte	0x00, 0xf5, 0x21, 0x00


	//----- nvinfo : EIATTR_KPARAM_INFO
	.align		4
.L_75:
        /*0038*/ 	.byte	0x04, 0x17
        /*003a*/ 	.short	(.L_77 - .L_76)
.L_76:
        /*003c*/ 	.word	0x00000000
        /*0040*/ 	.short	0x0000
        /*0042*/ 	.short	0x0000
        /*0044*/ 	.byte	0x00, 0xf5, 0x21, 0x00


	//----- nvinfo : EIATTR_SPARSE_MMA_MASK
	.align		4
.L_77:
        /*0048*/ 	.byte	0x03, 0x50
        /*004a*/ 	.short	0x0000


	//----- nvinfo : EIATTR_MAXREG_COUNT
	.align		4
        /*004c*/ 	.byte	0x03, 0x1b
        /*004e*/ 	.short	0x00ff


	//----- nvinfo : EIATTR_MERCURY_ISA_VERSION
	.align		4
        /*0050*/ 	.byte	0x03, 0x5f
        /*0052*/ 	.short	0x0101


	//----- nvinfo : EIATTR_VRC_CTA_INIT_COUNT
	.align		4
        /*0054*/ 	.byte	0x02, 0x4a
	.zero		1
	.zero		1


	//----- nvinfo : EIATTR_EXIT_INSTR_OFFSETS
	.align		4
        /*0058*/ 	.byte	0x04, 0x1c
        /*005a*/ 	.short	(.L_79 - .L_78)


	//   ....[0]....
.L_78:
        /*005c*/ 	.word	0x00000080


	//   ....[1]....
        /*0060*/ 	.word	0x00000a90


	//----- nvinfo : EIATTR_CBANK_PARAM_SIZE
	.align		4
.L_79:
        /*0064*/ 	.byte	0x03, 0x19
        /*0066*/ 	.short	0x0018


	//----- nvinfo : EIATTR_PARAM_CBANK
	.align		4
        /*0068*/ 	.byte	0x04, 0x0a
        /*006a*/ 	.short	(.L_81 - .L_80)
	.align		4
.L_80:
        /*006c*/ 	.word	index@(.nv.constant0.reduce_histograms)
        /*0070*/ 	.short	0x0380
        /*0072*/ 	.short	0x0018


	//----- nvinfo : EIATTR_SW_WAR
	.align		4
.L_81:
        /*0074*/ 	.byte	0x04, 0x36
        /*0076*/ 	.short	(.L_83 - .L_82)
.L_82:
        /*0078*/ 	.word	0x00000008
.L_83:


//--------------------- .nv.info.char_ngram_kernel_private --------------------------
	.section	.nv.info.char_ngram_kernel_private,"",@"SHT_CUDA_INFO"
	.sectionflags	@""
	.align	4


	//----- nvinfo : EIATTR_CUDA_API_VERSION
	.align		4
        /*0000*/ 	.byte	0x04, 0x37
        /*0002*/ 	.short	(.L_85 - .L_84)
.L_84:
        /*0004*/ 	.word	0x00000082


	//----- nvinfo : EIATTR_KPARAM_INFO
	.align		4
.L_85:
        /*0008*/ 	.byte	0x04, 0x17
        /*000a*/ 	.short	(.L_87 - .L_86)
.L_86:
        /*000c*/ 	.word	0x00000000
        /*0010*/ 	.short	0x0005
        /*0012*/ 	.short	0x001c
        /*0014*/ 	.byte	0x00, 0xf0, 0x11, 0x00


	//----- nvinfo : EIATTR_KPARAM_INFO
	.align		4
.L_87:
        /*0018*/ 	.byte	0x04, 0x17
        /*001a*/ 	.short	(.L_89 - .L_88)
.L_88:
        /*001c*/ 	.word	0x00000000
        /*0020*/ 	.short	0x0004
        /*0022*/ 	.short	0x0018
        /*0024*/ 	.byte	0x00, 0xf0, 0x11, 0x00


	//----- nvinfo : EIATTR_KPARAM_INFO
	.align		4
.L_89:
        /*0028*/ 	.byte	0x04, 0x17
        /*002a*/ 	.short	(.L_91 - .L_90)
.L_90:
        /*002c*/ 	.word	0x00000000
        /*0030*/ 	.short	0x0003
        /*0032*/ 	.short	0x0010
        /*0034*/ 	.byte	0x00, 0xf5, 0x21, 0x00


	//----- nvinfo : EIATTR_KPARAM_INFO
	.align		4
.L_91:
        /*0038*/ 	.byte	0x04, 0x17
        /*003a*/ 	.short	(.L_93 - .L_92)
.L_92:
        /*003c*/ 	.word	0x00000000
        /*0040*/ 	.short	0x0002
        /*0042*/ 	.short	0x000c
        /*0044*/ 	.byte	0x00, 0xf0, 0x11, 0x00


	//----- nvinfo : EIATTR_KPARAM_INFO
	.align		4
.L_93:
        /*0048*/ 	.byte	0x04, 0x17
        /*004a*/ 	.short	(.L_95 - .L_94)
.L_94:
        /*004c*/ 	.word	0x00000000
        /*0050*/ 	.short	0x0001
        /*0052*/ 	.short	0x0008
        /*0054*/ 	.byte	0x00, 0xf0, 0x11, 0x00


	//----- nvinfo : EIATTR_KPARAM_INFO
	.align		4
.L_95:
        /*0058*/ 	.byte	0x04, 0x17
        /*005a*/ 	.short	(.L_97 - .L_96)
.L_96:
        /*005c*/ 	.word	0x00000000
        /*0060*/ 	.short	0x0000
        /*0062*/ 	.short	0x0000
        /*0064*/ 	.byte	0x00, 0xf5, 0x21, 0x00


	//----- nvinfo : EIATTR_SPARSE_MMA_MASK
	.align		4
.L_97:
        /*0068*/ 	.byte	0x03, 0x50
        /*006a*/ 	.short	0x0000


	//----- nvinfo : EIATTR_MAXREG_COUNT
	.align		4
        /*006c*/ 	.byte	0x03, 0x1b
        /*006e*/ 	.short	0x00ff


	//----- nvinfo : EIATTR_MERCURY_ISA_VERSION
	.align		4
        /*0070*/ 	.byte	0x03, 0x5f
        /*0072*/ 	.short	0x0101


	//----- nvinfo : EIATTR_VRC_CTA_INIT_COUNT
	.align		4
        /*0074*/ 	.byte	0x02, 0x4a
	.zero		1
	.zero		1


	//----- nvinfo : EIATTR_EXIT_INSTR_OFFSETS
	.align		4
        /*0078*/ 	.byte	0x04, 0x1c
        /*007a*/ 	.short	(.L_99 - .L_98)


	//   ....[0]....
.L_98:
        /*007c*/ 	.word	0x00000090


	//   ....[1]....
        /*0080*/ 	.word	0x00000880


	//   ....[2]....
        /*0084*/ 	.word	0x00000a00


	//----- nvinfo : EIATTR_CBANK_PARAM_SIZE
	.align		4
.L_99:
        /*0088*/ 	.byte	0x03, 0x19
        /*008a*/ 	.short	0x0020


	//----- nvinfo : EIATTR_PARAM_CBANK
	.align		4
        /*008c*/ 	.byte	0x04, 0x0a
        /*008e*/ 	.short	(.L_101 - .L_100)
	.align		4
.L_100:
        /*0090*/ 	.word	index@(.nv.constant0.char_ngram_kernel_private)
        /*0094*/ 	.short	0x0380
        /*0096*/ 	.short	0x0020


	//----- nvinfo : EIATTR_SW_WAR
	.align		4
.L_101:
        /*0098*/ 	.byte	0x04, 0x36
        /*009a*/ 	.short	(.L_103 - .L_102)
.L_102:
        /*009c*/ 	.word	0x00000008
.L_103:


//--------------------- .nv.info.char_ngram_kernel --------------------------
	.section	.nv.info.char_ngram_kernel,"",@"SHT_CUDA_INFO"
	.sectionflags	@""
	.align	4


	//----- nvinfo : EIATTR_CUDA_API_VERSION
	.align		4
        /*0000*/ 	.byte	0x04, 0x37
        /*0002*/ 	.short	(.L_105 - .L_104)
.L_104:
        /*0004*/ 	.word	0x00000082


	//----- nvinfo : EIATTR_KPARAM_INFO
	.align		4
.L_105:
        /*0008*/ 	.byte	0x04, 0x17
        /*000a*/ 	.short	(.L_107 - .L_106)
.L_106:
        /*000c*/ 	.word	0x00000000
        /*0010*/ 	.short	0x0004
        /*0012*/ 	.short	0x0018
        /*0014*/ 	.byte	0x00, 0xf0, 0x11, 0x00


	//----- nvinfo : EIATTR_KPARAM_INFO
	.align		4
.L_107:
        /*0018*/ 	.byte	0x04, 0x17
        /*001a*/ 	.short	(.L_109 - .L_108)
.L_108:
        /*001c*/ 	.word	0x00000000
        /*0020*/ 	.short	0x0003
        /*0022*/ 	.short	0x0010
        /*0024*/ 	.byte	0x00, 0xf5, 0x21, 0x00


	//----- nvinfo : EIATTR_KPARAM_INFO
	.align		4
.L_109:
        /*0028*/ 	.byte	0x04, 0x17
        /*002a*/ 	.short	(.L_111 - .L_110)
.L_110:
        /*002c*/ 	.word	0x00000000
        /*0030*/ 	.short	0x0002
        /*0032*/ 	.short	0x000c
        /*0034*/ 	.byte	0x00, 0xf0, 0x11, 0x00


	//----- nvinfo : EIATTR_KPARAM_INFO
	.align		4
.L_111:
        /*0038*/ 	.byte	0x04, 0x17
        /*003a*/ 	.short	(.L_113 - .L_112)
.L_112:
        /*003c*/ 	.word	0x00000000
        /*0040*/ 	.short	0x0001
        /*0042*/ 	.short	0x0008
        /*0044*/ 	.byte	0x00, 0xf0, 0x11, 0x00


	//----- nvinfo : EIATTR_KPARAM_INFO
	.align		4
.L_113:
        /*0048*/ 	.byte	0x04, 0x17
        /*004a*/ 	.short	(.L_115 - .L_114)
.L_114:
        /*004c*/ 	.word	0x00000000
        /*0050*/ 	.short	0x0000
        /*0052*/ 	.short	0x0000
        /*0054*/ 	.byte	0x00, 0xf5, 0x21, 0x00


	//----- nvinfo : EIATTR_SPARSE_MMA_MASK
	.align		4
.L_115:
        /*0058*/ 	.byte	0x03, 0x50
        /*005a*/ 	.short	0x0000


	//----- nvinfo : EIATTR_MAXREG_COUNT
	.align		4
        /*005c*/ 	.byte	0x03, 0x1b
        /*005e*/ 	.short	0x00ff


	//----- nvinfo : EIATTR_MERCURY_ISA_VERSION
	.align		4
        /*0060*/ 	.byte	0x03, 0x5f
        /*0062*/ 	.short	0x0101


	//----- nvinfo : EIATTR_VRC_CTA_INIT_COUNT
	.align		4
        /*0064*/ 	.byte	0x02, 0x4a
	.zero		1
	.zero		1


	//----- nvinfo : EIATTR_EXIT_INSTR_OFFSETS
	.align		4
        /*0068*/ 	.byte	0x04, 0x1c
        /*006a*/ 	.short	(.L_117 - .L_116)


	//   ....[0]....
.L_116:
        /*006c*/ 	.word	0x00000090


	//   ....[1]....
        /*0070*/ 	.word	0x00000880


	//   ....[2]....
        /*0074*/ 	.word	0x000008d0


	//----- nvinfo : EIATTR_CBANK_PARAM_SIZE
	.align		4
.L_117:
        /*0078*/ 	.byte	0x03, 0x19
        /*007a*/ 	.short	0x001c


	//----- nvinfo : EIATTR_PARAM_CBANK
	.align		4
        /*007c*/ 	.byte	0x04, 0x0a
        /*007e*/ 	.short	(.L_119 - .L_118)
	.align		4
.L_118:
        /*0080*/ 	.word	index@(.nv.constant0.char_ngram_kernel)
        /*0084*/ 	.short	0x0380
        /*0086*/ 	.short	0x001c


	//----- nvinfo : EIATTR_SW_WAR
	.align		4
.L_119:
        /*0088*/ 	.byte	0x04, 0x36
        /*008a*/ 	.short	(.L_121 - .L_120)
.L_120:
        /*008c*/ 	.word	0x00000008
.L_121:


//--------------------- .nv.callgraph             --------------------------
	.section	.nv.callgraph,"",@"SHT_CUDA_CALLGRAPH"
	.align	4
	.sectionentsize	8
	.align		4
        /*0000*/ 	.word	0x00000000
	.align		4
        /*0004*/ 	.word	0xffffffff
	.align		4
        /*0008*/ 	.word	0x00000000
	.align		4
        /*000c*/ 	.word	0xfffffffe
	.align		4
        /*0010*/ 	.word	0x00000000
	.align		4
        /*0014*/ 	.word	0xfffffffd
	.align		4
        /*0018*/ 	.word	0x00000000
	.align		4
        /*001c*/ 	.word	0xfffffffc


//--------------------- .text.char_ngram_reduce_kernel --------------------------
	.section	.text.char_ngram_reduce_kernel,"ax",@progbits
	.align	128
        .global         char_ngram_reduce_kernel
        .type           char_ngram_reduce_kernel,@function
        .size           char_ngram_reduce_kernel,(.L_x_34 - char_ngram_reduce_kernel)
        .other          char_ngram_reduce_kernel,@"STO_CUDA_ENTRY STV_DEFAULT"
char_ngram_reduce_kernel:
.text.char_ngram_reduce_kernel:
[----:B------:R-:W-:Y:S01]  /*0000*/  LDC R1, c[0x0][0x37c] ;  /* 0x0000df00ff017b82 */ /* 0x000fe20000000800 */
[----:B------:R-:W0:Y:S07]  /*0010*/  S2R R0, SR_TID.X ;  /* 0x0000000000007919 */ /* 0x000e2e0000002100 */
[----:B------:R-:W0:Y:S01]  /*0020*/  S2UR UR4, SR_CTAID.X ;  /* 0x00000000000479c3 */ /* 0x000e220000002500 */
[----:B------:R-:W1:Y:S07]  /*0030*/  LDCU UR6, c[0x0][0x388] ;  /* 0x00007100ff0677ac */ /* 0x000e6e0008000800 */
[----:B------:R-:W0:Y:S02]  /*0040*/  LDC R11, c[0x0][0x360] ;  /* 0x0000d800ff0b7b82 */ /* 0x000e240000000800 */
[----:B0-----:R-:W-:-:S05]  /*0050*/  IMAD R11, R11, UR4, R0 ;  /* 0x000000040b0b7c24 */ /* 0x001fca000f8e0200 */
[----:B-1----:R-:W-:-:S13]  /*0060*/  ISETP.GE.U32.AND P0, PT, R11, UR6, PT ;  /* 0x000000060b007c0c */ /* 0x002fda000bf06070 */
[----:B------:R-:W-:Y:S05]  /*0070*/  @P0 EXIT ;  /* 0x000000000000094d */ /* 0x000fea0003800000 */
[----:B------:R-:W0:Y:S01]  /*0080*/  LDC.64 R6, c[0x0][0x380] ;  /* 0x0000e000ff067b82 */ /* 0x000e220000000a00 */
[C---:B------:R-:W-:Y:S01]  /*0090*/  ISETP.NE.AND P0, PT, R11.reuse, RZ, PT ;  /* 0x000000ff0b00720c */ /* 0x040fe20003f05270 */
[----:B------:R-:W1:Y:S01]  /*00a0*/  LDCU.64 UR4, c[0x0][0x358] ;  /* 0x00006b00ff0477ac */ /* 0x000e620008000a00 */
[----:B------:R-:W-:Y:S01]  /*00b0*/  BSSY.RECONVERGENT B0, `(.L_x_0) ;  /* 0x000000a000007945 */ /* 0x000fe20003800200 */
[----:B0-----:R-:W-:-:S10]  /*00c0*/  IMAD.WIDE.U32 R2, R11, 0x8, R6 ;  /* 0x000000080b027825 */ /* 0x001fd400078e0006 */
[----:B-1----:R-:W-:Y:S05]  /*00d0*/  @!P0 BRA `(.L_x_1) ;  /* 0x00000000001c8947 */ /* 0x002fea0003800000 */
[----:B------:R-:W-:-:S04]  /*00e0*/  VIADD R5, R11, 0xffffffff ;  /* 0xffffffff0b057836 */ /* 0x000fc80000000000 */
[----:B------:R-:W-:Y:S02]  /*00f0*/  IMAD.WIDE.U32 R6, R5, 0x8, R6 ;  /* 0x0000000805067825 */ /* 0x000fe400078e0006 */
[----:B------:R-:W2:Y:S04]  /*0100*/  LDG.E.64 R4, desc[UR4][R2.64] ;  /* 0x0000000402047981 */ /* 0x000ea8000c1e1b00 */
[----:B------:R-:W2:Y:S02]  /*0110*/  LDG.E.64 R6, desc[UR4][R6.64] ;  /* 0x0000000406067981 */ /* 0x000ea4000c1e1b00 */
[----:B--2---:R-:W-:-:S04]  /*0120*/  ISETP.NE.U32.AND P0, PT, R4, R6, PT ;  /* 0x000000060400720c */ /* 0x004fc80003f05070 */
[----:B------:R-:W-:-:S13]  /*0130*/  ISETP.NE.AND.EX P0, PT, R5, R7, PT, P0 ;  /* 0x000000070500720c */ /* 0x000fda0003f05300 */
[----:B------:R-:W-:Y:S05]  /*0140*/  @!P0 EXIT ;  /* 0x000000000000894d */ /* 0x000fea0003800000 */
.L_x_1:
[----:B------:R-:W-:Y:S05]  /*0150*/  BSYNC.RECONVERGENT B0 ;  /* 0x0000000000007941 */ /* 0x000fea0003800200 */
.L_x_0:
[----:B------:R-:W-:Y:S01]  /*0160*/  VIADD R4, R11, 0x1 ;  /* 0x000000010b047836 */ /* 0x000fe20000000000 */
[----:B------:R-:W0:Y:S01]  /*0170*/  LDCU UR7, c[0x0][0x388] ;  /* 0x00007100ff0777ac */ /* 0x000e220008000800 */
[----:B------:R-:W-:Y:S01]  /*0180*/  BSSY.RECONVERGENT B0, `(.L_x_2) ;  /* 0x0000010000007945 */ /* 0x000fe20003800200 */
[----:B------:R-:W-:Y:S02]  /*0190*/  HFMA2 R0, -RZ, RZ, 0, 5.9604644775390625e-08 ;  /* 0x00000001ff007431 */ /* 0x000fe400000001ff */
[----:B------:R-:W-:-:S13]  /*01a0*/  ISETP.GE.U32.AND P0, PT, R4, UR6, PT ;  /* 0x0000000604007c0c */ /* 0x000fda000bf06070 */
[----:B------:R-:W-:Y:S05]  /*01b0*/  @P0 BRA `(.L_x_3) ;  /* 0x0000000000300947 */ /* 0x000fea0003800000 */
[----:B------:R1:W5:Y:S01]  /*01c0*/  LDG.E.64 R6, desc[UR4][R2.64] ;  /* 0x0000000402067981 */ /* 0x000362000c1e1b00 */
[----:B------:R-:W2:Y:S01]  /*01d0*/  LDC.64 R8, c[0x0][0x380] ;  /* 0x0000e000ff087b82 */ /* 0x000ea20000000a00 */
[----:B------:R-:W-:-:S07]  /*01e0*/  IMAD.MOV.U32 R0, RZ, RZ, 0x1 ;  /* 0x00000001ff007424 */ /* 0x000fce00078e00ff */
.L_x_4:
[----:B--2---:R-:W-:-:S06]  /*01f0*/  IMAD.WIDE.U32 R4, R4, 0x8, R8 ;  /* 0x0000000804047825 */ /* 0x004fcc00078e0008 */
[----:B------:R-:W2:Y:S02]  /*0200*/  LDG.E.64 R4, desc[UR4][R4.64] ;  /* 0x0000000404047981 */ /* 0x000ea4000c1e1b00 */
[----:B--2--5:R-:W-:-:S04]  /*0210*/  ISETP.NE.U32.AND P0, PT, R4, R6, PT ;  /* 0x000000060400720c */ /* 0x024fc80003f05070 */
[----:B------:R-:W-:-:S13]  /*0220*/  ISETP.NE.AND.EX P0, PT, R5, R7, PT, P0 ;  /* 0x000000070500720c */ /* 0x000fda0003f05300 */
[----:B------:R-:W-:Y:S05]  /*0230*/  @P0 BRA `(.L_x_3) ;  /* 0x0000000000100947 */ /* 0x000fea0003800000 */
[----:B------:R-:W-:-:S05]  /*0240*/  IADD3 R0, PT, PT, R0, 0x1, RZ ;  /* 0x0000000100007810 */ /* 0x000fca0007ffe0ff */
[----:B------:R-:W-:-:S05]  /*0250*/  IMAD.IADD R4, R11, 0x1, R0 ;  /* 0x000000010b047824 */ /* 0x000fca00078e0200 */
[----:B0-----:R-:W-:-:S13]  /*0260*/  ISETP.GE.U32.AND P0, PT, R4, UR7, PT ;  /* 0x0000000704007c0c */ /* 0x001fda000bf06070 */
[----:B------:R-:W-:Y:S05]  /*0270*/  @!P0 BRA `(.L_x_4) ;  /* 0xfffffffc00dc8947 */ /* 0x000fea000383ffff */
.L_x_3:
[----:B0-----:R-:W-:Y:S05]  /*0280*/  BSYNC.RECONVERGENT B0 ;  /* 0x0000000000007941 */ /* 0x001fea0003800200 */
.L_x_2:
[----:B------:R-:W0:Y:S01]  /*0290*/  S2R R7, SR_LANEID ;  /* 0x0000000000077919 */ /* 0x000e220000000000 */
[----:B------:R-:W-:Y:S01]  /*02a0*/  VOTEU.ANY UR6, UPT, PT ;  /* 0x0000000000067886 */ /* 0x000fe200038e0100 */
[----:B------:R-:W2:Y:S01]  /*02b0*/  LDC.64 R4, c[0x0][0x3a0] ;  /* 0x0000e800ff047b82 */ /* 0x000ea20000000a00 */
[----:B------:R-:W0:Y:S08]  /*02c0*/  FLO.U32 R10, UR6 ;  /* 0x00000006000a7d00 */ /* 0x000e3000080e0000 */
[----:B------:R-:W2:Y:S01]  /*02d0*/  POPC R13, UR6 ;  /* 0x00000006000d7d09 */ /* 0x000ea20008000000 */
[----:B0-----:R-:W-:Y:S01]  /*02e0*/  ISETP.EQ.U32.AND P0, PT, R10, R7, PT ;  /* 0x000000070a00720c */ /* 0x001fe20003f02070 */
[----:B------:R-:W0:Y:S01]  /*02f0*/  S2R R8, SR_LTMASK ;  /* 0x0000000000087919 */ /* 0x000e220000003900 */
[----:B------:R-:W3:Y:S11]  /*0300*/  LDC.64 R6, c[0x0][0x390] ;  /* 0x0000e400ff067b82 */ /* 0x000ef60000000a00 */
[----:B--2---:R-:W2:Y:S04]  /*0310*/  @P0 ATOMG.E.ADD.STRONG.GPU PT, R5, desc[UR4][R4.64], R13 ;  /* 0x8000000d040509a8 */ /* 0x004ea800081ef104 */
[----:B-1----:R-:W4:Y:S01]  /*0320*/  LDG.E.64 R2, desc[UR4][R2.64] ;  /* 0x0000000402027981 */ /* 0x002f22000c1e1b00 */
[----:B0-----:R-:W-:-:S02]  /*0330*/  LOP3.LUT R12, R8, UR6, RZ, 0xc0, !PT ;  /* 0x00000006080c7c12 */ /* 0x001fc4000f8ec0ff */
[----:B------:R-:W0:Y:S04]  /*0340*/  LDC.64 R8, c[0x0][0x398] ;  /* 0x0000e600ff087b82 */ /* 0x000e280000000a00 */
[----:B------:R-:W1:Y:S01]  /*0350*/  POPC R12, R12 ;  /* 0x0000000c000c7309 */ /* 0x000e620000000000 */
[----:B--2---:R-:W1:Y:S02]  /*0360*/  SHFL.IDX PT, R11, R5, R10, 0x1f ;  /* 0x00001f0a050b7589 */ /* 0x004e6400000e0000 */
[----:B-1----:R-:W-:-:S05]  /*0370*/  IADD3 R11, PT, PT, R11, R12, RZ ;  /* 0x0000000c0b0b7210 */ /* 0x002fca0007ffe0ff */
[----:B---3--:R-:W-:-:S04]  /*0380*/  IMAD.WIDE.U32 R6, R11, 0x8, R6 ;  /* 0x000000080b067825 */ /* 0x008fc800078e0006 */
[----:B0-----:R-:W-:Y:S01]  /*0390*/  IMAD.WIDE.U32 R8, R11, 0x4, R8 ;  /* 0x000000040b087825 */ /* 0x001fe200078e0008 */
[----:B----4-:R-:W-:Y:S04]  /*03a0*/  STG.E.64 desc[UR4][R6.64], R2 ;  /* 0x0000000206007986 */ /* 0x010fe8000c101b04 */
[----:B------:R-:W-:Y:S01]  /*03b0*/  STG.E desc[UR4][R8.64], R0 ;  /* 0x0000000008007986 */ /* 0x000fe2000c101904 */
[----:B------:R-:W-:Y:S05]  /*03c0*/  EXIT ;  /* 0x000000000000794d */ /* 0x000fea0003800000 */
.L_x_5:
[----:B------:R-:W-:-:S00]  /*03d0*/  BRA `(.L_x_5) ;  /* 0xfffffffc00fc7947 */ /* 0x000fc0000383ffff */
[----:B------:R-:W-:-:S00]  /*03e0*/  NOP ;  /* 0x0000000000007918 */ /* 0x000fc00000000000 */
        /* <DEDUP_REMOVED lines=9> */
.L_x_34:


//--------------------- .text.char_ngram_map_kernel --------------------------
	.section	.text.char_ngram_map_kernel,"ax",@progbits
	.align	128
        .global         char_ngram_map_kernel
        .type           char_ngram_map_kernel,@function
        .size           char_ngram_map_kernel,(.L_x_35 - char_ngram_map_kernel)
        .other          char_ngram_map_kernel,@"STO_CUDA_ENTRY STV_DEFAULT"
char_ngram_map_kernel:
.text.char_ngram_map_kernel:
[----:B------:R-:W-:Y:S01]  /*0000*/  LDC R1, c[0x0][0x37c] ;  /* 0x0000df00ff017b82 */ /* 0x000fe20000000800 */
[----:B------:R-:W0:Y:S07]  /*0010*/  S2R R0, SR_TID.X ;  /* 0x0000000000007919 */ /* 0x000e2e0000002100 */
[----:B------:R-:W1:Y:S01]  /*0020*/  S2UR UR6, SR_CTAID.X ;  /* 0x00000000000679c3 */ /* 0x000e620000002500 */
[----:B------:R-:W1:Y:S07]  /*0030*/  LDCU UR4, c[0x0][0x360] ;  /* 0x00006c00ff0477ac */ /* 0x000e6e0008000800 */
[----:B------:R-:W2:Y:S01]  /*0040*/  LDC.64 R2, c[0x0][0x388] ;  /* 0x0000e200ff027b82 */ /* 0x000ea20000000a00 */
[----:B-1----:R-:W-:Y:S01]  /*0050*/  UIMAD UR6, UR6, UR4, URZ ;  /* 0x00000004060672a4 */ /* 0x002fe2000f8e02ff */
[----:B--2---:R-:W-:-:S05]  /*0060*/  IADD3 R5, PT, PT, R2, 0x1, -R3 ;  /* 0x0000000102057810 */ /* 0x004fca0007ffe803 */
[----:B0-----:R-:W-:-:S05]  /*0070*/  VIADD R2, R0, UR6 ;  /* 0x0000000600027c36 */ /* 0x001fca0008000000 */
[----:B------:R-:W-:-:S13]  /*0080*/  ISETP.GE.U32.AND P0, PT, R2, R5, PT ;  /* 0x000000050200720c */ /* 0x000fda0003f06070 */
[----:B------:R-:W-:Y:S05]  /*0090*/  @P0 EXIT ;  /* 0x000000000000094d */ /* 0x000fea0003800000 */
[----:B------:R-:W-:Y:S01]  /*00a0*/  VIADD R15, R3, 0xffffffff ;  /* 0xffffffff030f7836 */ /* 0x000fe20000000000 */
[----:B------:R-:W0:Y:S01]  /*00b0*/  LDCU.64 UR8, c[0x0][0x358] ;  /* 0x00006b00ff0877ac */ /* 0x000e220008000a00 */
[----:B------:R-:W-:-:S03]  /*00c0*/  CS2R R12, SRZ ;  /* 0x00000000000c7805 */ /* 0x000fc6000001ff00 */
[----:B------:R-:W-:-:S13]  /*00d0*/  ISETP.GE.AND P0, PT, R15, RZ, PT ;  /* 0x000000ff0f00720c */ /* 0x000fda0003f06270 */
[----:B------:R-:W-:Y:S05]  /*00e0*/  @!P0 BRA `(.L_x_6) ;  /* 0x0000000c00588947 */ /* 0x000fea0003800000 */
[----:B------:R-:W-:Y:S01]  /*00f0*/  ISETP.GE.U32.AND P0, PT, R15, 0xf, PT ;  /* 0x0000000f0f00780c */ /* 0x000fe20003f06070 */
[----:B------:R-:W-:Y:S01]  /*0100*/  UMOV UR4, 0x1 ;  /* 0x0000000100047882 */ /* 0x000fe20000000000 */
[----:B------:R-:W-:Y:S01]  /*0110*/  UMOV UR5, URZ ;  /* 0x000000ff00057c82 */ /* 0x000fe20008000000 */
[----:B------:R-:W-:Y:S02]  /*0120*/  LOP3.LUT R22, R3, 0xf, RZ, 0xc0, !PT ;  /* 0x0000000f03167812 */ /* 0x000fe400078ec0ff */
[----:B------:R-:W-:-:S08]  /*0130*/  CS2R R12, SRZ ;  /* 0x00000000000c7805 */ /* 0x000fd0000001ff00 */
[----:B------:R-:W-:Y:S05]  /*0140*/  @!P0 BRA `(.L_x_7) ;  /* 0x0000000400388947 */ /* 0x000fea0003800000 */
[C---:B------:R-:W-:Y:S01]  /*0150*/  LOP3.LUT R14, R3.reuse, 0xfffffff0, RZ, 0xc0, !PT ;  /* 0xfffffff0030e7812 */ /* 0x040fe200078ec0ff */
[C---:B------:R-:W-:Y:S01]  /*0160*/  VIADD R15, R3.reuse, 0xfffffffc ;  /* 0xfffffffc030f7836 */ /* 0x040fe20000000000 */
[----:B------:R-:W-:Y:S02]  /*0170*/  IADD3 R23, PT, PT, R3, UR6, R0 ;  /* 0x0000000603177c10 */ /* 0x000fe4000fffe000 */
[----:B------:R-:W-:Y:S02]  /*0180*/  CS2R R12, SRZ ;  /* 0x00000000000c7805 */ /* 0x000fe4000001ff00 */
[----:B------:R-:W-:Y:S01]  /*0190*/  IADD3 R14, PT, PT, -R14, RZ, RZ ;  /* 0x000000ff0e0e7210 */ /* 0x000fe20007ffe1ff */
[----:B------:R-:W1:Y:S01]  /*01a0*/  LDCU.64 UR10, c[0x0][0x380] ;  /* 0x00007000ff0a77ac */ /* 0x000e620008000a00 */
[----:B------:R-:W-:Y:S01]  /*01b0*/  UMOV UR4, 0x1 ;  /* 0x0000000100047882 */ /* 0x000fe20000000000 */
[----:B------:R-:W-:-:S05]  /*01c0*/  UMOV UR5, URZ ;  /* 0x000000ff00057c82 */ /* 0x000fca0008000000 */
.L_x_8:
[C---:B------:R-:W-:Y:S01]  /*01d0*/  VIADD R4, R23.reuse, 0xffffffff ;  /* 0xffffffff17047836 */ /* 0x040fe20000000000 */
[C---:B------:R-:W-:Y:S01]  /*01e0*/  IADD3 R18, PT, PT, R23.reuse, -0x3, RZ ;  /* 0xfffffffd17127810 */ /* 0x040fe20007ffe0ff */
[----:B------:R-:W-:-:S03]  /*01f0*/  VIADD R6, R23, 0xfffffffe ;  /* 0xfffffffe17067836 */ /* 0x000fc60000000000 */
[----:B-1----:R-:W-:Y:S02]  /*0200*/  IADD3 R4, P0, PT, R4, UR10, RZ ;  /* 0x0000000a04047c10 */ /* 0x002fe4000ff1e0ff */
[----:B------:R-:W-:Y:S01]  /*0210*/  IADD3 R6, P1, PT, R6, UR10, RZ ;  /* 0x0000000a06067c10 */ /* 0x000fe2000ff3e0ff */
[----:B------:R-:W-:Y:S02]  /*0220*/  VIADD R24, R23, 0xfffffffc ;  /* 0xfffffffc17187836 */ /* 0x000fe40000000000 */
[----:B------:R-:W-:Y:S01]  /*0230*/  IMAD.X R5, RZ, RZ, UR11, P0 ;  /* 0x0000000bff057e24 */ /* 0x000fe200080e06ff */
[----:B------:R-:W-:Y:S01]  /*0240*/  IADD3 R18, P0, PT, R18, UR10, RZ ;  /* 0x0000000a12127c10 */ /* 0x000fe2000ff1e0ff */
[----:B------:R-:W-:Y:S01]  /*0250*/  IMAD.X R7, RZ, RZ, UR11, P1 ;  /* 0x0000000bff077e24 */ /* 0x000fe200088e06ff */
[----:B------:R-:W-:Y:S02]  /*0260*/  IADD3 R24, P1, PT, R24, UR10, RZ ;  /* 0x0000000a18187c10 */ /* 0x000fe4000ff3e0ff */
[----:B0-----:R0:W2:Y:S01]  /*0270*/  LDG.E.U8 R17, desc[UR8][R4.64] ;  /* 0x0000000804117981 */ /* 0x0010a2000c1e1100 */
[----:B------:R-:W-:-:S03]  /*0280*/  IMAD.X R19, RZ, RZ, UR11, P0 ;  /* 0x0000000bff137e24 */ /* 0x000fc600080e06ff */
[----:B------:R1:W3:Y:S01]  /*0290*/  LDG.E.U8 R20, desc[UR8][R6.64] ;  /* 0x0000000806147981 */ /* 0x0002e2000c1e1100 */
[C---:B------:R-:W-:Y:S01]  /*02a0*/  VIADD R9, R23.reuse, 0xfffffffa ;  /* 0xfffffffa17097836 */ /* 0x040fe20000000000 */
[----:B------:R-:W-:Y:S01]  /*02b0*/  IADD3.X R25, PT, PT, RZ, UR11, RZ, P1, !PT ;  /* 0x0000000bff197c10 */ /* 0x000fe20008ffe4ff */
[----:B------:R-:W-:Y:S01]  /*02c0*/  VIADD R8, R23, 0xfffffffb ;  /* 0xfffffffb17087836 */ /* 0x000fe20000000000 */
[----:B------:R3:W4:Y:S02]  /*02d0*/  LDG.E.U8 R21, desc[UR8][R18.64] ;  /* 0x0000000812157981 */ /* 0x000724000c1e1100 */
[----:B0-----:R-:W-:Y:S02]  /*02e0*/  IADD3 R4, P1, PT, R9, UR10, RZ ;  /* 0x0000000a09047c10 */ /* 0x001fe4000ff3e0ff */
[----:B------:R0:W5:Y:S01]  /*02f0*/  LDG.E.U8 R16, desc[UR8][R24.64] ;  /* 0x0000000818107981 */ /* 0x000162000c1e1100 */
[C---:B------:R-:W-:Y:S01]  /*0300*/  VIADD R9, R23.reuse, 0xfffffff9 ;  /* 0xfffffff917097836 */ /* 0x040fe20000000000 */
[----:B-1----:R-:W-:Y:S01]  /*0310*/  IADD3 R6, P0, PT, R8, UR10, RZ ;  /* 0x0000000a08067c10 */ /* 0x002fe2000ff1e0ff */
[----:B------:R-:W-:Y:S01]  /*0320*/  IMAD.X R5, RZ, RZ, UR11, P1 ;  /* 0x0000000bff057e24 */ /* 0x000fe200088e06ff */
[----:B------:R-:W-:-:S02]  /*0330*/  IADD3 R10, PT, PT, R23, -0x8, RZ ;  /* 0xfffffff8170a7810 */ /* 0x000fc40007ffe0ff */
[----:B------:R-:W-:Y:S01]  /*0340*/  IADD3 R8, P1, PT, R9, UR10, RZ ;  /* 0x0000000a09087c10 */ /* 0x000fe2000ff3e0ff */
[----:B------:R-:W-:Y:S01]  /*0350*/  IMAD.X R7, RZ, RZ, UR11, P0 ;  /* 0x0000000bff077e24 */ /* 0x000fe200080e06ff */
[----:B------:R1:W5:Y:S01]  /*0360*/  LDG.E.U8 R4, desc[UR8][R4.64] ;  /* 0x0000000804047981 */ /* 0x000362000c1e1100 */
[----:B------:R-:W-:-:S03]  /*0370*/  IADD3 R10, P2, PT, R10, UR10, RZ ;  /* 0x0000000a0a0a7c10 */ /* 0x000fc6000ff5e0ff */
[----:B------:R4:W5:Y:S01]  /*0380*/  LDG.E.U8 R6, desc[UR8][R6.64] ;  /* 0x0000000806067981 */ /* 0x000962000c1e1100 */
[----:B------:R-:W-:Y:S01]  /*0390*/  IMAD.X R9, RZ, RZ, UR11, P1 ;  /* 0x0000000bff097e24 */ /* 0x000fe200088e06ff */
[----:B------:R-:W-:-:S04]  /*03a0*/  IADD3.X R11, PT, PT, RZ, UR11, RZ, P2, !PT ;  /* 0x0000000bff0b7c10 */ /* 0x000fc800097fe4ff */
[----:B------:R4:W5:Y:S04]  /*03b0*/  LDG.E.U8 R24, desc[UR8][R8.64] ;  /* 0x0000000808187981 */ /* 0x000968000c1e1100 */
[----:B------:R5:W5:Y:S01]  /*03c0*/  LDG.E.U8 R10, desc[UR8][R10.64] ;  /* 0x000000080a0a7981 */ /* 0x000b62000c1e1100 */
[----:B------:R-:W-:Y:S01]  /*03d0*/  VIADD R14, R14, 0x10 ;  /* 0x000000100e0e7836 */ /* 0x000fe20000000000 */
[----:B------:R-:W-:Y:S01]  /*03e0*/  IADD3 R23, PT, PT, R23, -0x10, RZ ;  /* 0xfffffff017177810 */ /* 0x000fe20007ffe0ff */
[----:B------:R-:W-:Y:S02]  /*03f0*/  VIADD R15, R15, 0xfffffff0 ;  /* 0xfffffff00f0f7836 */ /* 0x000fe40000000000 */
[----:B--2---:R-:W-:-:S04]  /*0400*/  IMAD.WIDE.U32 R12, R17, UR4, R12 ;  /* 0x00000004110c7c25 */ /* 0x004fc8000f8e000c */
[----:B------:R-:W-:Y:S02]  /*0410*/  IMAD R17, R17, UR5, RZ ;  /* 0x0000000511117c24 */ /* 0x000fe4000f8e02ff */
[----:B---3--:R-:W-:-:S04]  /*0420*/  IMAD.WIDE.U32 R18, R20, UR4, RZ ;  /* 0x0000000414127c25 */ /* 0x008fc8000f8e00ff */
[----:B0-----:R-:W-:Y:S02]  /*0430*/  IMAD R25, R20, UR5, RZ ;  /* 0x0000000514197c24 */ /* 0x001fe4000f8e02ff */
[----:B------:R-:W-:Y:S01]  /*0440*/  IMAD.IADD R17, R13, 0x1, R17 ;  /* 0x000000010d117824 */ /* 0x000fe200078e0211 */
[C---:B------:R-:W-:Y:S01]  /*0450*/  LEA R13, P0, R18.reuse, R12, 0x8 ;  /* 0x0000000c120d7211 */ /* 0x040fe200078040ff */
[----:B-1----:R-:W-:Y:S02]  /*0460*/  IMAD.IADD R5, R19, 0x1, R25 ;  /* 0x0000000113057824 */ /* 0x002fe400078e0219 */
[C---:B----4-:R-:W-:Y:S02]  /*0470*/  IMAD R7, R21.reuse, UR5, RZ ;  /* 0x0000000515077c24 */ /* 0x050fe4000f8e02ff */
[----:B------:R-:W-:Y:S01]  /*0480*/  IMAD.WIDE.U32 R8, R21, UR4, RZ ;  /* 0x0000000415087c25 */ /* 0x000fe2000f8e00ff */
[----:B------:R-:W-:-:S03]  /*0490*/  LEA.HI.X R18, R18, R17, R5, 0x8, P0 ;  /* 0x0000001112127211 */ /* 0x000fc600000f4405 */
[----:B-----5:R-:W-:Y:S02]  /*04a0*/  IMAD R11, R16, UR5, RZ ;  /* 0x00000005100b7c24 */ /* 0x020fe4000f8e02ff */
[----:B------:R-:W-:Y:S01]  /*04b0*/  IMAD.IADD R5, R9, 0x1, R7 ;  /* 0x0000000109057824 */ /* 0x000fe200078e0207 */
[----:B------:R-:W-:Y:S01]  /*04c0*/  LEA R7, P0, R8, R13, 0x10 ;  /* 0x0000000d08077211 */ /* 0x000fe200078080ff */
[----:B------:R-:W-:-:S03]  /*04d0*/  IMAD.WIDE.U32 R16, R16, UR4, RZ ;  /* 0x0000000410107c25 */ /* 0x000fc6000f8e00ff */
[----:B------:R-:W-:Y:S01]  /*04e0*/  LEA.HI.X R8, R8, R18, R5, 0x10, P0 ;  /* 0x0000001208087211 */ /* 0x000fe200000f8405 */
[----:B------:R-:W-:Y:S01]  /*04f0*/  IMAD R4, R4, UR4, RZ ;  /* 0x0000000404047c24 */ /* 0x000fe2000f8e02ff */
[----:B------:R-:W-:Y:S02]  /*0500*/  IADD3 R5, PT, PT, R17, R11, RZ ;  /* 0x0000000b11057210 */ /* 0x000fe40007ffe0ff */
[----:B------:R-:W-:Y:S01]  /*0510*/  LEA R12, P0, R16, R7, 0x18 ;  /* 0x00000007100c7211 */ /* 0x000fe2000780c0ff */
[----:B------:R-:W-:-:S03]  /*0520*/  IMAD R6, R6, UR4, RZ ;  /* 0x0000000406067c24 */ /* 0x000fc6000f8e02ff */
[----:B------:R-:W-:Y:S01]  /*0530*/  LEA.HI.X R16, R16, R8, R5, 0x18, P0 ;  /* 0x0000000810107211 */ /* 0x000fe200000fc405 */
[----:B------:R-:W-:Y:S01]  /*0540*/  IMAD.SHL.U32 R5, R4, 0x100, RZ ;  /* 0x0000010004057824 */ /* 0x000fe200078e00ff */
[----:B------:R-:W-:-:S04]  /*0550*/  IADD3 R12, P0, P1, RZ, RZ, R12 ;  /* 0x000000ffff0c7210 */ /* 0x000fc8000791e00c */
[----:B------:R-:W-:Y:S02]  /*0560*/  IADD3.X R5, PT, PT, R5, R6, R16, P0, P1 ;  /* 0x0000000605057210 */ /* 0x000fe400007e2410 */
[----:B------:R-:W-:Y:S01]  /*0570*/  ISETP.NE.AND P0, PT, R14, RZ, PT ;  /* 0x000000ff0e00720c */ /* 0x000fe20003f05270 */
[----:B------:R-:W-:Y:S02]  /*0580*/  IMAD R4, R24, UR4, RZ ;  /* 0x0000000418047c24 */ /* 0x000fe4000f8e02ff */
[----:B------:R-:W-:Y:S01]  /*0590*/  IMAD R10, R10, UR4, RZ ;  /* 0x000000040a0a7c24 */ /* 0x000fe2000f8e02ff */
[----:B------:R-:W-:Y:S01]  /*05a0*/  IADD3 R12, P1, P2, RZ, RZ, R12 ;  /* 0x000000ffff0c7210 */ /* 0x000fe20007a3e00c */
[----:B------:R-:W-:Y:S01]  /*05b0*/  UMOV UR4, URZ ;  /* 0x000000ff00047c82 */ /* 0x000fe20008000000 */
[----:B------:R-:W-:Y:S01]  /*05c0*/  SHF.L.U32 R4, R4, 0x10, RZ ;  /* 0x0000001004047819 */ /* 0x000fe200000006ff */
[----:B------:R-:W-:-:S05]  /*05d0*/  IMAD.SHL.U32 R13, R10, 0x1000000, RZ ;  /* 0x010000000a0d7824 */ /* 0x000fca00078e00ff */
[----:B------:R-:W-:Y:S01]  /*05e0*/  IADD3.X R13, PT, PT, R13, R4, R5, P1, P2 ;  /* 0x000000040d0d7210 */ /* 0x000fe20000fe4405 */
[----:B------:R-:W-:Y:S06]  /*05f0*/  @P0 BRA `(.L_x_8) ;  /* 0xfffffff800f40947 */ /* 0x000fec000383ffff */
[----:B------:R-:W-:Y:S01]  /*0600*/  VIADD R15, R15, 0x3 ;  /* 0x000000030f0f7836 */ /* 0x000fe20000000000 */
[----:B------:R-:W-:Y:S01]  /*0610*/  UMOV UR4, URZ ;  /* 0x000000ff00047c82 */ /* 0x000fe20008000000 */
[----:B------:R-:W-:-:S05]  /*0620*/  UMOV UR5, URZ ;  /* 0x000000ff00057c82 */ /* 0x000fca0008000000 */
.L_x_7:
[----:B------:R-:W-:-:S13]  /*0630*/  ISETP.NE.AND P0, PT, R22, RZ, PT ;  /* 0x000000ff1600720c */ /* 0x000fda0003f05270 */
[----:B------:R-:W-:Y:S05]  /*0640*/  @!P0 BRA `(.L_x_6) ;  /* 0x0000000800008947 */ /* 0x000fea0003800000 */
[----:B------:R-:W-:Y:S02]  /*0650*/  ISETP.GE.U32.AND P1, PT, R22, 0x8, PT ;  /* 0x000000081600780c */ /* 0x000fe40003f26070 */
[----:B------:R-:W-:-:S04]  /*0660*/  LOP3.LUT R23, R3, 0x7, RZ, 0xc0, !PT ;  /* 0x0000000703177812 */ /* 0x000fc800078ec0ff */
[----:B------:R-:W-:-:S07]  /*0670*/  ISETP.NE.AND P0, PT, R23, RZ, PT ;  /* 0x000000ff1700720c */ /* 0x000fce0003f05270 */
[----:B------:R-:W-:Y:S06]  /*0680*/  @!P1 BRA `(.L_x_9) ;  /* 0x0000000400049947 */ /* 0x000fec0003800000 */
[----:B------:R-:W1:Y:S01]  /*0690*/  LDCU.64 UR10, c[0x0][0x380] ;  /* 0x00007000ff0a77ac */ /* 0x000e620008000a00 */
[----:B------:R-:W-:-:S04]  /*06a0*/  IMAD.IADD R4, R2, 0x1, R15 ;  /* 0x0000000102047824 */ /* 0x000fc800078e020f */
[C---:B------:R-:W-:Y:S01]  /*06b0*/  VIADD R20, R4.reuse, 0xfffffffe ;  /* 0xfffffffe04147836 */ /* 0x040fe20000000000 */
[C---:B------:R-:W-:Y:S02]  /*06c0*/  IADD3 R6, PT, PT, R4.reuse, -0x1, RZ ;  /* 0xffffffff04067810 */ /* 0x040fe40007ffe0ff */
[C---:B------:R-:W-:Y:S02]  /*06d0*/  IADD3 R24, PT, PT, R4.reuse, -0x3, RZ ;  /* 0xfffffffd04187810 */ /* 0x040fe40007ffe0ff */
[----:B-1----:R-:W-:Y:S02]  /*06e0*/  IADD3 R16, P1, PT, R4, UR10, RZ ;  /* 0x0000000a04107c10 */ /* 0x002fe4000ff3e0ff */
[----:B------:R-:W-:-:S03]  /*06f0*/  IADD3 R6, P2, PT, R6, UR10, RZ ;  /* 0x0000000a06067c10 */ /* 0x000fc6000ff5e0ff */
[----:B------:R-:W-:Y:S01]  /*0700*/  IMAD.X R17, RZ, RZ, UR11, P1 ;  /* 0x0000000bff117e24 */ /* 0x000fe200088e06ff */
[----:B------:R-:W-:Y:S01]  /*0710*/  IADD3 R20, P1, PT, R20, UR10, RZ ;  /* 0x0000000a14147c10 */ /* 0x000fe2000ff3e0ff */
[----:B------:R-:W-:Y:S01]  /*0720*/  IMAD.X R7, RZ, RZ, UR11, P2 ;  /* 0x0000000bff077e24 */ /* 0x000fe200090e06ff */
[----:B------:R-:W-:Y:S02]  /*0730*/  IADD3 R24, P2, PT, R24, UR10, RZ ;  /* 0x0000000a18187c10 */ /* 0x000fe4000ff5e0ff */
[----:B0-----:R-:W2:Y:S01]  /*0740*/  LDG.E.U8 R16, desc[UR8][R16.64] ;  /* 0x0000000810107981 */ /* 0x001ea2000c1e1100 */
[----:B------:R-:W-:Y:S02]  /*0750*/  IMAD.X R21, RZ, RZ, UR11, P1 ;  /* 0x0000000bff157e24 */ /* 0x000fe400088e06ff */
[C---:B------:R-:W-:Y:S01]  /*0760*/  VIADD R10, R4.reuse, 0xfffffffb ;  /* 0xfffffffb040a7836 */ /* 0x040fe20000000000 */
[----:B------:R0:W3:Y:S01]  /*0770*/  LDG.E.U8 R14, desc[UR8][R6.64] ;  /* 0x00000008060e7981 */ /* 0x0000e2000c1e1100 */
[----:B------:R-:W-:Y:S01]  /*0780*/  IADD3.X R25, PT, PT, RZ, UR11, RZ, P2, !PT ;  /* 0x0000000bff197c10 */ /* 0x000fe200097fe4ff */
[----:B------:R-:W-:-:S02]  /*0790*/  VIADD R5, R4, 0xfffffffc ;  /* 0xfffffffc04057836 */ /* 0x000fc40000000000 */
[----:B------:R1:W4:Y:S01]  /*07a0*/  LDG.E.U8 R18, desc[UR8][R20.64] ;  /* 0x0000000814127981 */ /* 0x000322000c1e1100 */
[----:B------:R-:W-:Y:S01]  /*07b0*/  IADD3 R10, P2, PT, R10, UR10, RZ ;  /* 0x0000000a0a0a7c10 */ /* 0x000fe2000ff5e0ff */
[C---:B------:R-:W-:Y:S01]  /*07c0*/  VIADD R9, R4.reuse, 0xfffffff9 ;  /* 0xfffffff904097836 */ /* 0x040fe20000000000 */
[----:B------:R-:W-:Y:S01]  /*07d0*/  IADD3 R8, PT, PT, R4, -0x6, RZ ;  /* 0xfffffffa04087810 */ /* 0x000fe20007ffe0ff */
[----:B------:R5:W4:Y:S01]  /*07e0*/  LDG.E.U8 R19, desc[UR8][R24.64] ;  /* 0x0000000818137981 */ /* 0x000b22000c1e1100 */
[----:B------:R-:W-:Y:S01]  /*07f0*/  IADD3 R4, P1, PT, R5, UR10, RZ ;  /* 0x0000000a05047c10 */ /* 0x000fe2000ff3e0ff */
[----:B------:R-:W-:Y:S01]  /*0800*/  IMAD.X R11, RZ, RZ, UR11, P2 ;  /* 0x0000000bff0b7e24 */ /* 0x000fe200090e06ff */
[----:B0-----:R-:W-:Y:S02]  /*0810*/  IADD3 R6, P2, PT, R8, UR10, RZ ;  /* 0x0000000a08067c10 */ /* 0x001fe4000ff5e0ff */
[----:B------:R-:W-:Y:S02]  /*0820*/  IADD3 R8, P3, PT, R9, UR10, RZ ;  /* 0x0000000a09087c10 */ /* 0x000fe4000ff7e0ff */
[----:B------:R-:W-:Y:S01]  /*0830*/  IADD3.X R5, PT, PT, RZ, UR11, RZ, P1, !PT ;  /* 0x0000000bff057c10 */ /* 0x000fe20008ffe4ff */
[----:B------:R-:W4:Y:S01]  /*0840*/  LDG.E.U8 R10, desc[UR8][R10.64] ;  /* 0x000000080a0a7981 */ /* 0x000f22000c1e1100 */
[----:B------:R-:W-:-:S02]  /*0850*/  IMAD.X R7, RZ, RZ, UR11, P2 ;  /* 0x0000000bff077e24 */ /* 0x000fc400090e06ff */
[----:B------:R-:W-:Y:S01]  /*0860*/  IMAD.X R9, RZ, RZ, UR11, P3 ;  /* 0x0000000bff097e24 */ /* 0x000fe200098e06ff */
[----:B------:R4:W4:Y:S04]  /*0870*/  LDG.E.U8 R4, desc[UR8][R4.64] ;  /* 0x0000000804047981 */ /* 0x000928000c1e1100 */
[----:B------:R0:W4:Y:S04]  /*0880*/  LDG.E.U8 R6, desc[UR8][R6.64] ;  /* 0x0000000806067981 */ /* 0x000128000c1e1100 */
[----:B------:R0:W4:Y:S01]  /*0890*/  LDG.E.U8 R8, desc[UR8][R8.64] ;  /* 0x0000000808087981 */ /* 0x000122000c1e1100 */
[----:B------:R-:W-:-:S02]  /*08a0*/  VIADD R15, R15, 0xfffffff8 ;  /* 0xfffffff80f0f7836 */ /* 0x000fc40000000000 */
[----:B--2---:R-:W-:-:S04]  /*08b0*/  IMAD.WIDE.U32 R12, R16, UR4, R12 ;  /* 0x00000004100c7c25 */ /* 0x004fc8000f8e000c */
[----:B-1----:R-:W-:Y:S02]  /*08c0*/  IMAD R21, R16, UR5, RZ ;  /* 0x0000000510157c24 */ /* 0x002fe4000f8e02ff */
[----:B---3--:R-:W-:-:S04]  /*08d0*/  IMAD.WIDE.U32 R16, R14, UR4, RZ ;  /* 0x000000040e107c25 */ /* 0x008fc8000f8e00ff */
[----:B-----5:R-:W-:Y:S01]  /*08e0*/  IMAD R25, R14, UR5, RZ ;  /* 0x000000050e197c24 */ /* 0x020fe2000f8e02ff */
[----:B------:R-:W-:Y:S01]  /*08f0*/  IADD3 R14, PT, PT, R13, R21, RZ ;  /* 0x000000150d0e7210 */ /* 0x000fe20007ffe0ff */
[----:B----4-:R-:W-:Y:S01]  /*0900*/  IMAD R5, R18, UR5, RZ ;  /* 0x0000000512057c24 */ /* 0x010fe2000f8e02ff */
[----:B------:R-:W-:Y:S01]  /*0910*/  LEA R11, P1, R16, R12, 0x8 ;  /* 0x0000000c100b7211 */ /* 0x000fe200078240ff */
[----:B------:R-:W-:Y:S02]  /*0920*/  IMAD.IADD R13, R17, 0x1, R25 ;  /* 0x00000001110d7824 */ /* 0x000fe400078e0219 */
[----:B------:R-:W-:-:S03]  /*0930*/  IMAD.WIDE.U32 R20, R18, UR4, RZ ;  /* 0x0000000412147c25 */ /* 0x000fc6000f8e00ff */
[----:B------:R-:W-:Y:S01]  /*0940*/  LEA.HI.X R16, R16, R14, R13, 0x8, P1 ;  /* 0x0000000e10107211 */ /* 0x000fe200008f440d */
[----:B------:R-:W-:Y:S01]  /*0950*/  IMAD.IADD R5, R21, 0x1, R5 ;  /* 0x0000000115057824 */ /* 0x000fe200078e0205 */
[C---:B0-----:R-:W-:Y:S01]  /*0960*/  LEA R7, P1, R20.reuse, R11, 0x10 ;  /* 0x0000000b14077211 */ /* 0x041fe200078280ff */
[C---:B------:R-:W-:Y:S01]  /*0970*/  IMAD R9, R19.reuse, UR5, RZ ;  /* 0x0000000513097c24 */ /* 0x040fe2000f8e02ff */
[----:B------:R-:W-:Y:S01]  /*0980*/  UMOV UR5, URZ ;  /* 0x000000ff00057c82 */ /* 0x000fe20008000000 */
[----:B------:R-:W-:Y:S01]  /*0990*/  IMAD.WIDE.U32 R12, R19, UR4, RZ ;  /* 0x00000004130c7c25 */ /* 0x000fe2000f8e00ff */
[----:B------:R-:W-:-:S03]  /*09a0*/  LEA.HI.X R20, R20, R16, R5, 0x10, P1 ;  /* 0x0000001014147211 */ /* 0x000fc600008f8405 */
[----:B------:R-:W-:Y:S01]  /*09b0*/  IMAD R4, R4, UR4, RZ ;  /* 0x0000000404047c24 */ /* 0x000fe2000f8e02ff */
[----:B------:R-:W-:Y:S01]  /*09c0*/  IADD3 R5, PT, PT, R13, R9, RZ ;  /* 0x000000090d057210 */ /* 0x000fe20007ffe0ff */
[----:B------:R-:W-:Y:S01]  /*09d0*/  IMAD R9, R10, UR4, RZ ;  /* 0x000000040a097c24 */ /* 0x000fe2000f8e02ff */
[----:B------:R-:W-:Y:S01]  /*09e0*/  LEA R7, P1, R12, R7, 0x18 ;  /* 0x000000070c077211 */ /* 0x000fe2000782c0ff */
[----:B------:R-:W-:Y:S02]  /*09f0*/  IMAD R6, R6, UR4, RZ ;  /* 0x0000000406067c24 */ /* 0x000fe4000f8e02ff */
[----:B------:R-:W-:Y:S01]  /*0a00*/  IMAD R8, R8, UR4, RZ ;  /* 0x0000000408087c24 */ /* 0x000fe2000f8e02ff */
[----:B------:R-:W-:Y:S01]  /*0a10*/  LEA.HI.X R10, R12, R20, R5, 0x18, P1 ;  /* 0x000000140c0a7211 */ /* 0x000fe200008fc405 */
[----:B------:R-:W-:Y:S01]  /*0a20*/  IMAD.SHL.U32 R5, R9, 0x100, RZ ;  /* 0x0000010009057824 */ /* 0x000fe200078e00ff */
[----:B------:R-:W-:Y:S01]  /*0a30*/  IADD3 R12, P1, P2, RZ, RZ, R7 ;  /* 0x000000ffff0c7210 */ /* 0x000fe20007a3e007 */
[----:B------:R-:W-:Y:S01]  /*0a40*/  UMOV UR4, URZ ;  /* 0x000000ff00047c82 */ /* 0x000fe20008000000 */
[----:B------:R-:W-:-:S02]  /*0a50*/  SHF.L.U32 R13, R8, 0x18, RZ ;  /* 0x00000018080d7819 */ /* 0x000fc400000006ff */
[----:B------:R-:W-:Y:S01]  /*0a60*/  IADD3.X R5, PT, PT, R5, R4, R10, P1, P2 ;  /* 0x0000000405057210 */ /* 0x000fe20000fe440a */
[----:B------:R-:W-:Y:S01]  /*0a70*/  IMAD.U32 R4, R6, 0x10000, RZ ;  /* 0x0001000006047824 */ /* 0x000fe200078e00ff */
[----:B------:R-:W-:-:S04]  /*0a80*/  IADD3 R12, P1, P2, RZ, RZ, R12 ;  /* 0x000000ffff0c7210 */ /* 0x000fc80007a3e00c */
[----:B------:R-:W-:-:S09]  /*0a90*/  IADD3.X R13, PT, PT, R13, R4, R5, P1, P2 ;  /* 0x000000040d0d7210 */ /* 0x000fd20000fe4405 */
.L_x_9:
        /* <DEDUP_REMOVED lines=8> */
[C---:B------:R-:W-:Y:S01]  /*0b20*/  IADD3 R6, PT, PT, R8.reuse, -0x1, RZ ;  /* 0xffffffff08067810 */ /* 0x040fe20007ffe0ff */
[C---:B------:R-:W-:Y:S01]  /*0b30*/  VIADD R10, R8.reuse, 0xfffffffd ;  /* 0xfffffffd080a7836 */ /* 0x040fe20000000000 */
[----:B-1----:R-:W-:Y:S02]  /*0b40*/  IADD3 R4, P1, PT, R8, UR10, RZ ;  /* 0x0000000a08047c10 */ /* 0x002fe4000ff3e0ff */
[----:B------:R-:W-:-:S03]  /*0b50*/  IADD3 R6, P2, PT, R6, UR10, RZ ;  /* 0x0000000a06067c10 */ /* 0x000fc6000ff5e0ff */
[----:B------:R-:W-:Y:S01]  /*0b60*/  IMAD.X R5, RZ, RZ, UR11, P1 ;  /* 0x0000000bff057e24 */ /* 0x000fe200088e06ff */
[----:B------:R-:W-:Y:S02]  /*0b70*/  IADD3 R8, P1, PT, R9, UR10, RZ ;  /* 0x0000000a09087c10 */ /* 0x000fe4000ff3e0ff */
[----:B------:R-:W-:Y:S02]  /*0b80*/  IADD3.X R7, PT, PT, RZ, UR11, RZ, P2, !PT ;  /* 0x0000000bff077c10 */ /* 0x000fe400097fe4ff */
[----:B------:R-:W-:Y:S01]  /*0b90*/  IADD3 R10, P2, PT, R10, UR10, RZ ;  /* 0x0000000a0a0a7c10 */ /* 0x000fe2000ff5e0ff */
[----:B0-----:R-:W2:Y:S01]  /*0ba0*/  LDG.E.U8 R5, desc[UR8][R4.64] ;  /* 0x0000000804057981 */ /* 0x001ea2000c1e1100 */
[----:B------:R-:W-:-:S03]  /*0bb0*/  IMAD.X R9, RZ, RZ, UR11, P1 ;  /* 0x0000000bff097e24 */ /* 0x000fc600088e06ff */
[----:B------:R-:W3:Y:S01]  /*0bc0*/  LDG.E.U8 R6, desc[UR8][R6.64] ;  /* 0x0000000806067981 */ /* 0x000ee2000c1e1100 */
[----:B------:R-:W-:-:S03]  /*0bd0*/  IADD3.X R11, PT, PT, RZ, UR11, RZ, P2, !PT ;  /* 0x0000000bff0b7c10 */ /* 0x000fc600097fe4ff */
[----:B------:R-:W4:Y:S04]  /*0be0*/  LDG.E.U8 R8, desc[UR8][R8.64] ;  /* 0x0000000808087981 */ /* 0x000f28000c1e1100 */
[----:B------:R-:W5:Y:S01]  /*0bf0*/  LDG.E.U8 R10, desc[UR8][R10.64] ;  /* 0x000000080a0a7981 */ /* 0x000f62000c1e1100 */
[----:B------:R-:W-:Y:S02]  /*0c00*/  VIADD R15, R15, 0xfffffffc ;  /* 0xfffffffc0f0f7836 */ /* 0x000fe40000000000 */
[----:B--2---:R-:W-:-:S04]  /*0c10*/  IMAD.WIDE.U32 R12, R5, UR4, R12 ;  /* 0x00000004050c7c25 */ /* 0x004fc8000f8e000c */
[----:B------:R-:W-:Y:S02]  /*0c20*/  IMAD R17, R5, UR5, RZ ;  /* 0x0000000505117c24 */ /* 0x000fe4000f8e02ff */
[----:B---3--:R-:W-:-:S04]  /*0c30*/  IMAD.WIDE.U32 R4, R6, UR4, RZ ;  /* 0x0000000406047c25 */ /* 0x008fc8000f8e00ff */
[----:B------:R-:W-:Y:S02]  /*0c40*/  IMAD R19, R6, UR5, RZ ;  /* 0x0000000506137c24 */ /* 0x000fe4000f8e02ff */
[----:B------:R-:W-:Y:S01]  /*0c50*/  IMAD.IADD R17, R13, 0x1, R17 ;  /* 0x000000010d117824 */ /* 0x000fe200078e0211 */
[----:B------:R-:W-:Y:S01]  /*0c60*/  LEA R13, P1, R4, R12, 0x8 ;  /* 0x0000000c040d7211 */ /* 0x000fe200078240ff */
[----:B----4-:R-:W-:-:S04]  /*0c70*/  IMAD.WIDE.U32 R6, R8, UR4, RZ ;  /* 0x0000000408067c25 */ /* 0x010fc8000f8e00ff */
[----:B------:R-:W-:Y:S01]  /*0c80*/  IMAD R21, R8, UR5, RZ ;  /* 0x0000000508157c24 */ /* 0x000fe2000f8e02ff */
[----:B------:R-:W-:Y:S01]  /*0c90*/  LEA R13, P2, R6, R13, 0x10 ;  /* 0x0000000d060d7211 */ /* 0x000fe200078480ff */
[----:B------:R-:W-:Y:S02]  /*0ca0*/  IMAD.IADD R19, R5, 0x1, R19 ;  /* 0x0000000105137824 */ /* 0x000fe400078e0213 */
[C---:B-----5:R-:W-:Y:S01]  /*0cb0*/  IMAD R5, R10.reuse, UR5, RZ ;  /* 0x000000050a057c24 */ /* 0x060fe2000f8e02ff */
[----:B------:R-:W-:Y:S01]  /*0cc0*/  IADD3 R21, PT, PT, R7, R21, RZ ;  /* 0x0000001507157210 */ /* 0x000fe20007ffe0ff */
[----:B------:R-:W-:Y:S01]  /*0cd0*/  IMAD.WIDE.U32 R8, R10, UR4, RZ ;  /* 0x000000040a087c25 */ /* 0x000fe2000f8e00ff */
[----:B------:R-:W-:Y:S01]  /*0ce0*/  LEA.HI.X R17, R4, R17, R19, 0x8, P1 ;  /* 0x0000001104117211 */ /* 0x000fe200008f4413 */
[----:B------:R-:W-:Y:S01]  /*0cf0*/  UMOV UR5, UR4 ;  /* 0x0000000400057c82 */ /* 0x000fe20008000000 */
[----:B------:R-:W-:Y:S01]  /*0d00*/  UMOV UR4, URZ ;  /* 0x000000ff00047c82 */ /* 0x000fe20008000000 */
[----:B------:R-:W-:Y:S01]  /*0d10*/  IMAD.IADD R5, R9, 0x1, R5 ;  /* 0x0000000109057824 */ /* 0x000fe200078e0205 */
[----:B------:R-:W-:-:S02]  /*0d20*/  LEA R12, P1, R8, R13, 0x18 ;  /* 0x0000000d080c7211 */ /* 0x000fc4000782c0ff */
[----:B------:R-:W-:-:S04]  /*0d30*/  LEA.HI.X R17, R6, R17, R21, 0x10, P2 ;  /* 0x0000001106117211 */ /* 0x000fc800010f8415 */
[----:B------:R-:W-:-:S07]  /*0d40*/  LEA.HI.X R13, R8, R17, R5, 0x18, P1 ;  /* 0x00000011080d7211 */ /* 0x000fce00008fc405 */
.L_x_10:
[----:B------:R-:W-:Y:S05]  /*0d50*/  @!P0 BRA `(.L_x_6) ;  /* 0x00000000003c8947 */ /* 0x000fea0003800000 */
[----:B------:R-:W-:Y:S01]  /*0d60*/  IADD3 R0, PT, PT, R0, UR6, R15 ;  /* 0x0000000600007c10 */ /* 0x000fe2000fffe00f */
[----:B------:R-:W1:Y:S01]  /*0d70*/  LDCU.64 UR10, c[0x0][0x380] ;  /* 0x00007000ff0a77ac */ /* 0x000e620008000a00 */
[----:B------:R-:W-:-:S07]  /*0d80*/  IADD3 R3, PT, PT, -R3, RZ, RZ ;  /* 0x000000ff03037210 */ /* 0x000fce0007ffe1ff */
.L_x_11:
[----:B-1----:R-:W-:-:S05]  /*0d90*/  IADD3 R4, P0, PT, R0, UR10, RZ ;  /* 0x0000000a00047c10 */ /* 0x002fca000ff1e0ff */
[----:B------:R-:W-:-:S06]  /*0da0*/  IMAD.X R5, RZ, RZ, UR11, P0 ;  /* 0x0000000bff057e24 */ /* 0x000fcc00080e06ff */
[----:B0-----:R-:W2:Y:S01]  /*0db0*/  LDG.E.U8 R5, desc[UR8][R4.64] ;  /* 0x0000000804057981 */ /* 0x001ea2000c1e1100 */
[----:B------:R-:W-:Y:S02]  /*0dc0*/  VIADD R3, R3, 0x1 ;  /* 0x0000000103037836 */ /* 0x000fe40000000000 */
[----:B------:R-:W-:-:S03]  /*0dd0*/  VIADD R0, R0, 0xffffffff ;  /* 0xffffffff00007836 */ /* 0x000fc60000000000 */
[----:B------:R-:W-:Y:S01]  /*0de0*/  ISETP.NE.AND P0, PT, R3, RZ, PT ;  /* 0x000000ff0300720c */ /* 0x000fe20003f05270 */
[----:B--2---:R-:W-:-:S04]  /*0df0*/  IMAD.WIDE.U32 R12, R5, UR4, R12 ;  /* 0x00000004050c7c25 */ /* 0x004fc8000f8e000c */
[----:B------:R-:W-:Y:S01]  /*0e00*/  IMAD R7, R5, UR5, RZ ;  /* 0x0000000505077c24 */ /* 0x000fe2000f8e02ff */
[----:B------:R-:W-:Y:S02]  /*0e10*/  USHF.L.U64.HI UR5, UR4, 0x8, UR5 ;  /* 0x0000000804057899 */ /* 0x000fe40008010205 */
[----:B------:R-:W-:Y:S02]  /*0e20*/  USHF.L.U32 UR4, UR4, 0x8, URZ ;  /* 0x0000000804047899 */ /* 0x000fe400080006ff */
[----:B------:R-:W-:-:S03]  /*0e30*/  IADD3 R13, PT, PT, R13, R7, RZ ;  /* 0x000000070d0d7210 */ /* 0x000fc60007ffe0ff */
[----:B------:R-:W-:Y:S07]  /*0e40*/  @P0 BRA `(.L_x_11) ;  /* 0xfffffffc00d00947 */ /* 0x000fee000383ffff */
.L_x_6:
[----:B------:R-:W1:Y:S02]  /*0e50*/  LDC.64 R4, c[0x0][0x390] ;  /* 0x0000e400ff047b82 */ /* 0x000e640000000a00 */
[----:B-1----:R-:W-:-:S05]  /*0e60*/  IMAD.WIDE.U32 R2, R2, 0x8, R4 ;  /* 0x0000000802027825 */ /* 0x002fca00078e0004 */
[----:B0-----:R-:W-:Y:S01]  /*0e70*/  STG.E.64 desc[UR8][R2.64], R12 ;  /* 0x0000000c02007986 */ /* 0x001fe2000c101b08 */
[----:B------:R-:W-:Y:S05]  /*0e80*/  EXIT ;  /* 0x000000000000794d */ /* 0x000fea0003800000 */
.L_x_12:
        /* <DEDUP_REMOVED lines=15> */
.L_x_35:


//--------------------- .text.reduce_histograms   --------------------------
	.section	.text.reduce_histograms,"ax",@progbits
	.align	128
        .global         reduce_histograms
        .type           reduce_histograms,@function
        .size           reduce_histograms,(.L_x_36 - reduce_histograms)
        .other          reduce_histograms,@"STO_CUDA_ENTRY STV_DEFAULT"
reduce_histograms:
.text.reduce_histograms:
[----:B------:R-:W-:Y:S01]  /*0000*/  LDC R1, c[0x0][0x37c] ;  /* 0x0000df00ff017b82 */ /* 0x000fe20000000800 */
[----:B------:R-:W0:Y:S07]  /*0010*/  S2R R5, SR_TID.X ;  /* 0x0000000000057919 */ /* 0x000e2e0000002100 */
[----:B------:R-:W1:Y:S01]  /*0020*/  S2UR UR5, SR_CTAID.X ;  /* 0x00000000000579c3 */ /* 0x000e620000002500 */
[----:B------:R-:W1:Y:S07]  /*0030*/  LDCU UR4, c[0x0][0x360] ;  /* 0x00006c00ff0477ac */ /* 0x000e6e0008000800 */
[----:B------:R-:W2:Y:S01]  /*0040*/  LDC R0, c[0x0][0x394] ;  /* 0x0000e500ff007b82 */ /* 0x000ea20000000800 */
[----:B-1----:R-:W-:-:S06]  /*0050*/  UIMAD UR5, UR5, UR4, URZ ;  /* 0x00000004050572a4 */ /* 0x002fcc000f8e02ff */
[----:B0-----:R-:W-:-:S04]  /*0060*/  IADD3 R3, PT, PT, R5, UR5, RZ ;  /* 0x0000000505037c10 */ /* 0x001fc8000fffe0ff */
[----:B--2---:R-:W-:-:S13]  /*0070*/  ISETP.GE.U32.AND P0, PT, R3, R0, PT ;  /* 0x000000000300720c */ /* 0x004fda0003f06070 */
[----:B------:R-:W-:Y:S05]  /*0080*/  @P0 EXIT ;  /* 0x000000000000094d */ /* 0x000fea0003800000 */
[----:B------:R-:W0:Y:S01]  /*0090*/  LDCU UR6, c[0x0][0x390] ;  /* 0x00007200ff0677ac */ /* 0x000e220008000800 */
[----:B------:R-:W-:Y:S01]  /*00a0*/  HFMA2 R16, -RZ, RZ, 0, 0 ;  /* 0x00000000ff107431 */ /* 0x000fe200000001ff */
[----:B------:R-:W1:Y:S01]  /*00b0*/  LDCU.64 UR10, c[0x0][0x358] ;  /* 0x00006b00ff0a77ac */ /* 0x000e620008000a00 */
[----:B0-----:R-:W-:-:S09]  /*00c0*/  UISETP.NE.AND UP0, UPT, UR6, URZ, UPT ;  /* 0x000000ff0600728c */ /* 0x001fd2000bf05270 */
[----:B-1----:R-:W-:Y:S05]  /*00d0*/  BRA.U !UP0, `(.L_x_13) ;  /* 0x0000000908607547 */ /* 0x002fea000b800000 */
[----:B------:R-:W-:Y:S01]  /*00e0*/  UISETP.GE.U32.AND UP1, UPT, UR6, 0x10, UPT ;  /* 0x000000100600788c */ /* 0x000fe2000bf26070 */
[----:B------:R-:W-:Y:S01]  /*00f0*/  MOV R16, RZ ;  /* 0x000000ff00107202 */ /* 0x000fe20000000f00 */
[----:B------:R-:W-:Y:S01]  /*0100*/  ULOP3.LUT UR7, UR6, 0xf, URZ, 0xc0, !UPT ;  /* 0x0000000f06077892 */ /* 0x000fe2000f8ec0ff */
[----:B------:R-:W-:-:S03]  /*0110*/  UMOV UR4, URZ ;  /* 0x000000ff00047c82 */ /* 0x000fc60008000000 */
[----:B------:R-:W-:-:S03]  /*0120*/  UISETP.NE.AND UP0, UPT, UR7, URZ, UPT ;  /* 0x000000ff0700728c */ /* 0x000fc6000bf05270 */
[----:B------:R-:W-:Y:S08]  /*0130*/  BRA.U !UP1, `(.L_x_14) ;  /* 0x00000005093c7547 */ /* 0x000ff0000b800000 */
[----:B------:R-:W-:Y:S01]  /*0140*/  ULOP3.LUT UR4, UR6, 0xfffffff0, URZ, 0xc0, !UPT ;  /* 0xfffffff006047892 */ /* 0x000fe2000f8ec0ff */
[C---:B------:R-:W-:Y:S01]  /*0150*/  IADD3 R5, PT, PT, R0.reuse, UR5, R5 ;  /* 0x0000000500057c10 */ /* 0x040fe2000fffe005 */
[C-C-:B------:R-:W-:Y:S01]  /*0160*/  IMAD R9, R0.reuse, 0x3, R3.reuse ;  /* 0x0000000300097824 */ /* 0x140fe200078e0203 */
[CC--:B------:R-:W-:Y:S01]  /*0170*/  LEA R7, R0.reuse, R3.reuse, 0x1 ;  /* 0x0000000300077211 */ /* 0x0c0fe200078e08ff */
[C-C-:B------:R-:W-:Y:S01]  /*0180*/  IMAD R13, R0.reuse, 0x5, R3.reuse ;  /* 0x00000005000d7824 */ /* 0x140fe200078e0203 */
[CC--:B------:R-:W-:Y:S01]  /*0190*/  LEA R11, R0.reuse, R3.reuse, 0x2 ;  /* 0x00000003000b7211 */ /* 0x0c0fe200078e10ff */
[C-C-:B------:R-:W-:Y:S01]  /*01a0*/  IMAD R15, R0.reuse, 0x6, R3.reuse ;  /* 0x00000006000f7824 */ /* 0x140fe200078e0203 */
[CC--:B------:R-:W-:Y:S01]  /*01b0*/  LEA R19, R0.reuse, R3.reuse, 0x3 ;  /* 0x0000000300137211 */ /* 0x0c0fe200078e18ff */
[C-C-:B------:R-:W-:Y:S01]  /*01c0*/  IMAD R17, R0.reuse, 0x7, R3.reuse ;  /* 0x0000000700117824 */ /* 0x140fe200078e0203 */
[----:B------:R-:W-:Y:S01]  /*01d0*/  MOV R16, RZ ;  /* 0x000000ff00107202 */ /* 0x000fe20000000f00 */
[C-C-:B------:R-:W-:Y:S01]  /*01e0*/  IMAD R21, R0.reuse, 0x9, R3.reuse ;  /* 0x0000000900157824 */ /* 0x140fe200078e0203 */
[----:B------:R-:W-:Y:S01]  /*01f0*/  MOV R14, R3 ;  /* 0x00000003000e7202 */ /* 0x000fe20000000f00 */
[C-C-:B------:R-:W-:Y:S01]  /*0200*/  IMAD R2, R0.reuse, 0xa, R3.reuse ;  /* 0x0000000a00027824 */ /* 0x140fe200078e0203 */
[----:B------:R-:W-:Y:S01]  /*0210*/  UIADD3 UR8, UPT, UPT, -UR4, URZ, URZ ;  /* 0x000000ff04087290 */ /* 0x000fe2000fffe1ff */
[----:B------:R-:W-:-:S02]  /*0220*/  IMAD R4, R0, 0xb, R3 ;  /* 0x0000000b00047824 */ /* 0x000fc400078e0203 */
[C-C-:B------:R-:W-:Y:S02]  /*0230*/  IMAD R6, R0.reuse, 0xc, R3.reuse ;  /* 0x0000000c00067824 */ /* 0x140fe400078e0203 */
[C-C-:B------:R-:W-:Y:S02]  /*0240*/  IMAD R8, R0.reuse, 0xd, R3.reuse ;  /* 0x0000000d00087824 */ /* 0x140fe400078e0203 */
[C-C-:B------:R-:W-:Y:S02]  /*0250*/  IMAD R10, R0.reuse, 0xe, R3.reuse ;  /* 0x0000000e000a7824 */ /* 0x140fe400078e0203 */
[----:B------:R-:W-:-:S07]  /*0260*/  IMAD R12, R0, 0xf, R3 ;  /* 0x0000000f000c7824 */ /* 0x000fce00078e0203 */
.L_x_15:
[----:B------:R-:W0:Y:S02]  /*0270*/  LDC.64 R22, c[0x0][0x380] ;  /* 0x0000e000ff167b82 */ /* 0x000e240000000a00 */
[----:B0-----:R-:W-:-:S04]  /*0280*/  IMAD.WIDE.U32 R24, R14, 0x4, R22 ;  /* 0x000000040e187825 */ /* 0x001fc800078e0016 */
[--C-:B------:R-:W-:Y:S01]  /*0290*/  IMAD.WIDE.U32 R26, R7, 0x4, R22.reuse ;  /* 0x00000004071a7825 */ /* 0x100fe200078e0016 */
[----:B------:R0:W2:Y:S04]  /*02a0*/  LDG.E R29, desc[UR10][R24.64] ;  /* 0x0000000a181d7981 */ /* 0x0000a8000c1e1900 */
[----:B------:R1:W3:Y:S01]  /*02b0*/  LDG.E R18, desc[UR10][R26.64] ;  /* 0x0000000a1a127981 */ /* 0x0002e2000c1e1900 */
[----:B0-----:R-:W-:-:S04]  /*02c0*/  IMAD.WIDE.U32 R24, R5, 0x4, R22 ;  /* 0x0000000405187825 */ /* 0x001fc800078e0016 */
[--C-:B-1----:R-:W-:Y:S01]  /*02d0*/  IMAD.WIDE.U32 R26, R9, 0x4, R22.reuse ;  /* 0x00000004091a7825 */ /* 0x102fe200078e0016 */
[----:B------:R0:W2:Y:S05]  /*02e0*/  LDG.E R20, desc[UR10][R24.64] ;  /* 0x0000000a18147981 */ /* 0x0000aa000c1e1900 */
[----:B------:R-:W3:Y:S01]  /*02f0*/  LDG.E R27, desc[UR10][R26.64] ;  /* 0x0000000a1a1b7981 */ /* 0x000ee2000c1e1900 */
[----:B0-----:R-:W-:Y:S01]  /*0300*/  IMAD.WIDE.U32 R24, R13, 0x4, R22 ;  /* 0x000000040d187825 */ /* 0x001fe200078e0016 */
[----:B--2---:R-:W-:-:S03]  /*0310*/  IADD3 R20, PT, PT, R20, R29, R16 ;  /* 0x0000001d14147210 */ /* 0x004fc60007ffe010 */
[----:B------:R-:W-:Y:S01]  /*0320*/  IMAD.WIDE.U32 R28, R11, 0x4, R22 ;  /* 0x000000040b1c7825 */ /* 0x000fe200078e0016 */
[----:B---3--:R-:W-:-:S04]  /*0330*/  IADD3 R18, PT, PT, R27, R18, R20 ;  /* 0x000000121b127210 */ /* 0x008fc80007ffe014 */
[----:B------:R0:W2:Y:S04]  /*0340*/  LDG.E R16, desc[UR10][R28.64] ;  /* 0x0000000a1c107981 */ /* 0x0000a8000c1e1900 */
[----:B------:R1:W2:Y:S01]  /*0350*/  LDG.E R27, desc[UR10][R24.64] ;  /* 0x0000000a181b7981 */ /* 0x0002a2000c1e1900 */
[----:B0-----:R-:W-:-:S04]  /*0360*/  IMAD.WIDE.U32 R28, R15, 0x4, R22 ;  /* 0x000000040f1c7825 */ /* 0x001fc800078e0016 */
[--C-:B-1----:R-:W-:Y:S01]  /*0370*/  IMAD.WIDE.U32 R24, R17, 0x4, R22.reuse ;  /* 0x0000000411187825 */ /* 0x102fe200078e0016 */
[----:B------:R0:W3:Y:S05]  /*0380*/  LDG.E R20, desc[UR10][R28.64] ;  /* 0x0000000a1c147981 */ /* 0x0000ea000c1e1900 */
[----:B------:R-:W3:Y:S01]  /*0390*/  LDG.E R25, desc[UR10][R24.64] ;  /* 0x0000000a18197981 */ /* 0x000ee2000c1e1900 */
[----:B0-----:R-:W-:-:S06]  /*03a0*/  IMAD.WIDE.U32 R28, R4, 0x4, R22 ;  /* 0x00000004041c7825 */ /* 0x001fcc00078e0016 */
[----:B------:R-:W4:Y:S01]  /*03b0*/  LDG.E R28, desc[UR10][R28.64] ;  /* 0x0000000a1c1c7981 */ /* 0x000f22000c1e1900 */
[----:B--2---:R-:W-:Y:S01]  /*03c0*/  IADD3 R18, PT, PT, R27, R16, R18 ;  /* 0x000000101b127210 */ /* 0x004fe20007ffe012 */
[----:B------:R-:W-:-:S05]  /*03d0*/  IMAD.WIDE.U32 R26, R19, 0x4, R22 ;  /* 0x00000004131a7825 */ /* 0x000fca00078e0016 */
[----:B------:R0:W2:Y:S01]  /*03e0*/  LDG.E R16, desc[UR10][R26.64] ;  /* 0x0000000a1a107981 */ /* 0x0000a2000c1e1900 */
[----:B---3--:R-:W-:Y:S01]  /*03f0*/  IADD3 R20, PT, PT, R25, R20, R18 ;  /* 0x0000001419147210 */ /* 0x008fe20007ffe012 */
[----:B------:R-:W-:-:S04]  /*0400*/  IMAD.WIDE.U32 R24, R21, 0x4, R22 ;  /* 0x0000000415187825 */ /* 0x000fc800078e0016 */
[--C-:B0-----:R-:W-:Y:S01]  /*0410*/  IMAD.WIDE.U32 R26, R2, 0x4, R22.reuse ;  /* 0x00000004021a7825 */ /* 0x101fe200078e0016 */
[----:B------:R0:W2:Y:S05]  /*0420*/  LDG.E R18, desc[UR10][R24.64] ;  /* 0x0000000a18127981 */ /* 0x0000aa000c1e1900 */
[----:B------:R-:W4:Y:S01]  /*0430*/  LDG.E R27, desc[UR10][R26.64] ;  /* 0x0000000a1a1b7981 */ /* 0x000f22000c1e1900 */
[----:B0-----:R-:W-:Y:S01]  /*0440*/  IMAD.WIDE.U32 R24, R8, 0x4, R22 ;  /* 0x0000000408187825 */ /* 0x001fe200078e0016 */
[----:B--2---:R-:W-:-:S04]  /*0450*/  IADD3 R16, PT, PT, R18, R16, R20 ;  /* 0x0000001012107210 */ /* 0x004fc80007ffe014 */
[----:B------:R-:W2:Y:S01]  /*0460*/  LDG.E R20, desc[UR10][R24.64] ;  /* 0x0000000a18147981 */ /* 0x000ea2000c1e1900 */
[----:B----4-:R-:W-:Y:S01]  /*0470*/  IADD3 R16, PT, PT, R28, R27, R16 ;  /* 0x0000001b1c107210 */ /* 0x010fe20007ffe010 */
[----:B------:R-:W-:-:S04]  /*0480*/  IMAD.WIDE.U32 R28, R6, 0x4, R22 ;  /* 0x00000004061c7825 */ /* 0x000fc800078e0016 */
[--C-:B------:R-:W-:Y:S01]  /*0490*/  IMAD.WIDE.U32 R26, R10, 0x4, R22.reuse ;  /* 0x000000040a1a7825 */ /* 0x100fe200078e0016 */
[----:B------:R-:W2:Y:S03]  /*04a0*/  LDG.E R18, desc[UR10][R28.64] ;  /* 0x0000000a1c127981 */ /* 0x000ea6000c1e1900 */
[----:B------:R-:W-:Y:S02]  /*04b0*/  IMAD.WIDE.U32 R22, R12, 0x4, R22 ;  /* 0x000000040c167825 */ /* 0x000fe400078e0016 */
[----:B------:R-:W3:Y:S04]  /*04c0*/  LDG.E R27, desc[UR10][R26.64] ;  /* 0x0000000a1a1b7981 */ /* 0x000ee8000c1e1900 */
[----:B------:R-:W3:Y:S01]  /*04d0*/  LDG.E R22, desc[UR10][R22.64] ;  /* 0x0000000a16167981 */ /* 0x000ee2000c1e1900 */
[----:B------:R-:W-:-:S04]  /*04e0*/  UIADD3 UR8, UPT, UPT, UR8, 0x10, URZ ;  /* 0x0000001008087890 */ /* 0x000fc8000fffe0ff */
[----:B------:R-:W-:Y:S01]  /*04f0*/  UISETP.NE.AND UP1, UPT, UR8, URZ, UPT ;  /* 0x000000ff0800728c */ /* 0x000fe2000bf25270 */
[C---:B------:R-:W-:Y:S01]  /*0500*/  IMAD R14, R0.reuse, 0x10, R14 ;  /* 0x00000010000e7824 */ /* 0x040fe200078e020e */
[C---:B------:R-:W-:Y:S01]  /*0510*/  LEA R5, R0.reuse, R5, 0x4 ;  /* 0x0000000500057211 */ /* 0x040fe200078e20ff */
[C---:B------:R-:W-:Y:S01]  /*0520*/  IMAD R17, R0.reuse, 0x10, R17 ;  /* 0x0000001000117824 */ /* 0x040fe200078e0211 */
[C---:B------:R-:W-:Y:S01]  /*0530*/  LEA R7, R0.reuse, R7, 0x4 ;  /* 0x0000000700077211 */ /* 0x040fe200078e20ff */
[C---:B------:R-:W-:Y:S01]  /*0540*/  IMAD R10, R0.reuse, 0x10, R10 ;  /* 0x00000010000a7824 */ /* 0x040fe200078e020a */
[C---:B------:R-:W-:Y:S02]  /*0550*/  LEA R9, R0.reuse, R9, 0x4 ;  /* 0x0000000900097211 */ /* 0x040fe400078e20ff */
[C---:B------:R-:W-:Y:S02]  /*0560*/  LEA R11, R0.reuse, R11, 0x4 ;  /* 0x0000000b000b7211 */ /* 0x040fe400078e20ff */
[----:B------:R-:W-:-:S02]  /*0570*/  LEA R13, R0, R13, 0x4 ;  /* 0x0000000d000d7211 */ /* 0x000fc400078e20ff */
[C---:B------:R-:W-:Y:S02]  /*0580*/  LEA R15, R0.reuse, R15, 0x4 ;  /* 0x0000000f000f7211 */ /* 0x040fe400078e20ff */
[C---:B------:R-:W-:Y:S02]  /*0590*/  LEA R19, R0.reuse, R19, 0x4 ;  /* 0x0000001300137211 */ /* 0x040fe400078e20ff */
[C---:B------:R-:W-:Y:S02]  /*05a0*/  LEA R21, R0.reuse, R21, 0x4 ;  /* 0x0000001500157211 */ /* 0x040fe400078e20ff */
[C---:B------:R-:W-:Y:S02]  /*05b0*/  LEA R2, R0.reuse, R2, 0x4 ;  /* 0x0000000200027211 */ /* 0x040fe400078e20ff */
[C---:B------:R-:W-:Y:S02]  /*05c0*/  LEA R4, R0.reuse, R4, 0x4 ;  /* 0x0000000400047211 */ /* 0x040fe400078e20ff */
[----:B------:R-:W-:-:S02]  /*05d0*/  LEA R6, R0, R6, 0x4 ;  /* 0x0000000600067211 */ /* 0x000fc400078e20ff */
[C---:B------:R-:W-:Y:S02]  /*05e0*/  LEA R8, R0.reuse, R8, 0x4 ;  /* 0x0000000800087211 */ /* 0x040fe400078e20ff */
[----:B------:R-:W-:Y:S02]  /*05f0*/  LEA R12, R0, R12, 0x4 ;  /* 0x0000000c000c7211 */ /* 0x000fe400078e20ff */
[----:B--2---:R-:W-:-:S04]  /*0600*/  IADD3 R16, PT, PT, R20, R18, R16 ;  /* 0x0000001214107210 */ /* 0x004fc80007ffe010 */
[----:B---3--:R-:W-:Y:S01]  /*0610*/  IADD3 R16, PT, PT, R22, R27, R16 ;  /* 0x0000001b16107210 */ /* 0x008fe20007ffe010 */
[----:B------:R-:W-:Y:S06]  /*0620*/  BRA.U UP1, `(.L_x_15) ;  /* 0xfffffffd01107547 */ /* 0x000fec000b83ffff */
.L_x_14:
[----:B------:R-:W-:Y:S05]  /*0630*/  BRA.U !UP0, `(.L_x_13) ;  /* 0x0000000508087547 */ /* 0x000fea000b800000 */
[----:B------:R-:W-:Y:S02]  /*0640*/  UISETP.GE.U32.AND UP0, UPT, UR7, 0x8, UPT ;  /* 0x000000080700788c */ /* 0x000fe4000bf06070 */
[----:B------:R-:W-:-:S04]  /*0650*/  ULOP3.LUT UR8, UR6, 0x7, URZ, 0xc0, !UPT ;  /* 0x0000000706087892 */ /* 0x000fc8000f8ec0ff */
[----:B------:R-:W-:-:S03]  /*0660*/  UISETP.NE.AND UP1, UPT, UR8, URZ, UPT ;  /* 0x000000ff0800728c */ /* 0x000fc6000bf25270 */
[----:B------:R-:W-:Y:S08]  /*0670*/  BRA.U !UP0, `(.L_x_16) ;  /* 0x0000000108787547 */ /* 0x000ff0000b800000 */
[----:B------:R-:W0:Y:S01]  /*0680*/  LDC.64 R4, c[0x0][0x380] ;  /* 0x0000e000ff047b82 */ /* 0x000e220000000a00 */
[----:B------:R-:W-:-:S05]  /*0690*/  IMAD R7, R0, UR4, R3 ;  /* 0x0000000400077c24 */ /* 0x000fca000f8e0203 */
[----:B------:R-:W-:-:S04]  /*06a0*/  IADD3 R15, PT, PT, R7, R0, RZ ;  /* 0x00000000070f7210 */ /* 0x000fc80007ffe0ff */
[----:B------:R-:W-:-:S04]  /*06b0*/  IADD3 R19, PT, PT, R15, R0, RZ ;  /* 0x000000000f137210 */ /* 0x000fc80007ffe0ff */
[----:B------:R-:W-:-:S04]  /*06c0*/  IADD3 R11, PT, PT, R19, R0, RZ ;  /* 0x00000000130b7210 */ /* 0x000fc80007ffe0ff */
[----:B------:R-:W-:-:S04]  /*06d0*/  IADD3 R13, PT, PT, R11, R0, RZ ;  /* 0x000000000b0d7210 */ /* 0x000fc80007ffe0ff */
[----:B------:R-:W-:Y:S01]  /*06e0*/  IADD3 R9, PT, PT, R13, R0, RZ ;  /* 0x000000000d097210 */ /* 0x000fe20007ffe0ff */
[----:B0-----:R-:W-:-:S04]  /*06f0*/  IMAD.WIDE.U32 R6, R7, 0x4, R4 ;  /* 0x0000000407067825 */ /* 0x001fc800078e0004 */
[----:B------:R-:W-:Y:S02]  /*0700*/  IMAD.WIDE.U32 R14, R15, 0x4, R4 ;  /* 0x000000040f0e7825 */ /* 0x000fe400078e0004 */
[----:B------:R-:W2:Y:S02]  /*0710*/  LDG.E R7, desc[UR10][R6.64] ;  /* 0x0000000a06077981 */ /* 0x000ea4000c1e1900 */
[----:B------:R-:W-:Y:S02]  /*0720*/  IMAD.IADD R21, R9, 0x1, R0 ;  /* 0x0000000109157824 */ /* 0x000fe400078e0200 */
[--C-:B------:R-:W-:Y:S01]  /*0730*/  IMAD.WIDE.U32 R18, R19, 0x4, R4.reuse ;  /* 0x0000000413127825 */ /* 0x100fe200078e0004 */
[----:B------:R-:W2:Y:S03]  /*0740*/  LDG.E R2, desc[UR10][R14.64] ;  /* 0x0000000a0e027981 */ /* 0x000ea6000c1e1900 */
[--C-:B------:R-:W-:Y:S01]  /*0750*/  IMAD.WIDE.U32 R10, R11, 0x4, R4.reuse ;  /* 0x000000040b0a7825 */ /* 0x100fe200078e0004 */
[----:B------:R-:W-:Y:S01]  /*0760*/  IADD3 R17, PT, PT, R21, R0, RZ ;  /* 0x0000000015117210 */ /* 0x000fe20007ffe0ff */
[----:B------:R-:W3:Y:S02]  /*0770*/  LDG.E R19, desc[UR10][R18.64] ;  /* 0x0000000a12137981 */ /* 0x000ee4000c1e1900 */
[----:B------:R-:W-:-:S02]  /*0780*/  IMAD.WIDE.U32 R12, R13, 0x4, R4 ;  /* 0x000000040d0c7825 */ /* 0x000fc400078e0004 */
[----:B------:R-:W3:Y:S02]  /*0790*/  LDG.E R10, desc[UR10][R10.64] ;  /* 0x0000000a0a0a7981 */ /* 0x000ee4000c1e1900 */
[--C-:B------:R-:W-:Y:S02]  /*07a0*/  IMAD.WIDE.U32 R8, R9, 0x4, R4.reuse ;  /* 0x0000000409087825 */ /* 0x100fe400078e0004 */
[----:B------:R-:W4:Y:S02]  /*07b0*/  LDG.E R13, desc[UR10][R12.64] ;  /* 0x0000000a0c0d7981 */ /* 0x000f24000c1e1900 */
[--C-:B------:R-:W-:Y:S02]  /*07c0*/  IMAD.WIDE.U32 R20, R21, 0x4, R4.reuse ;  /* 0x0000000415147825 */ /* 0x100fe400078e0004 */
[----:B------:R-:W4:Y:S02]  /*07d0*/  LDG.E R8, desc[UR10][R8.64] ;  /* 0x0000000a08087981 */ /* 0x000f24000c1e1900 */
[----:B------:R-:W-:-:S02]  /*07e0*/  IMAD.WIDE.U32 R4, R17, 0x4, R4 ;  /* 0x0000000411047825 */ /* 0x000fc400078e0004 */
[----:B------:R-:W5:Y:S04]  /*07f0*/  LDG.E R21, desc[UR10][R20.64] ;  /* 0x0000000a14157981 */ /* 0x000f68000c1e1900 */
[----:B------:R-:W5:Y:S01]  /*0800*/  LDG.E R4, desc[UR10][R4.64] ;  /* 0x0000000a04047981 */ /* 0x000f62000c1e1900 */
[----:B------:R-:W-:Y:S01]  /*0810*/  UIADD3 UR4, UPT, UPT, UR4, 0x8, URZ ;  /* 0x0000000804047890 */ /* 0x000fe2000fffe0ff */
[----:B--2---:R-:W-:-:S04]  /*0820*/  IADD3 R2, PT, PT, R2, R7, R16 ;  /* 0x0000000702027210 */ /* 0x004fc80007ffe010 */
[----:B---3--:R-:W-:-:S04]  /*0830*/  IADD3 R2, PT, PT, R10, R19, R2 ;  /* 0x000000130a027210 */ /* 0x008fc80007ffe002 */
[----:B----4-:R-:W-:-:S04]  /*0840*/  IADD3 R2, PT, PT, R8, R13, R2 ;  /* 0x0000000d08027210 */ /* 0x010fc80007ffe002 */
[----:B-----5:R-:W-:-:S07]  /*0850*/  IADD3 R16, PT, PT, R4, R21, R2 ;  /* 0x0000001504107210 */ /* 0x020fce0007ffe002 */
.L_x_16:
        /* <DEDUP_REMOVED lines=9> */
[----:B------:R-:W-:Y:S01]  /*08f0*/  IADD3 R13, PT, PT, R11, R0, RZ ;  /* 0x000000000b0d7210 */ /* 0x000fe20007ffe0ff */
[----:B0-----:R-:W-:-:S04]  /*0900*/  IMAD.WIDE.U32 R6, R7, 0x4, R4 ;  /* 0x0000000407067825 */ /* 0x001fc800078e0004 */
[--C-:B------:R-:W-:Y:S02]  /*0910*/  IMAD.WIDE.U32 R8, R9, 0x4, R4.reuse ;  /* 0x0000000409087825 */ /* 0x100fe400078e0004 */
[----:B------:R-:W2:Y:S02]  /*0920*/  LDG.E R7, desc[UR10][R6.64] ;  /* 0x0000000a06077981 */ /* 0x000ea4000c1e1900 */
[--C-:B------:R-:W-:Y:S02]  /*0930*/  IMAD.WIDE.U32 R10, R11, 0x4, R4.reuse ;  /* 0x000000040b0a7825 */ /* 0x100fe400078e0004 */
[----:B------:R-:W2:Y:S02]  /*0940*/  LDG.E R8, desc[UR10][R8.64] ;  /* 0x0000000a08087981 */ /* 0x000ea4000c1e1900 */
[----:B------:R-:W-:Y:S02]  /*0950*/  IMAD.WIDE.U32 R4, R13, 0x4, R4 ;  /* 0x000000040d047825 */ /* 0x000fe400078e0004 */
[----:B------:R-:W3:Y:S04]  /*0960*/  LDG.E R11, desc[UR10][R10.64] ;  /* 0x0000000a0a0b7981 */ /* 0x000ee8000c1e1900 */
[----:B------:R-:W3:Y:S01]  /*0970*/  LDG.E R4, desc[UR10][R4.64] ;  /* 0x0000000a04047981 */ /* 0x000ee2000c1e1900 */
[----:B------:R-:W-:Y:S01]  /*0980*/  UIADD3 UR4, UPT, UPT, UR4, 0x4, URZ ;  /* 0x0000000404047890 */ /* 0x000fe2000fffe0ff */
[----:B--2---:R-:W-:-:S04]  /*0990*/  IADD3 R16, PT, PT, R8, R7, R16 ;  /* 0x0000000708107210 */ /* 0x004fc80007ffe010 */
[----:B---3--:R-:W-:-:S07]  /*09a0*/  IADD3 R16, PT, PT, R4, R11, R16 ;  /* 0x0000000b04107210 */ /* 0x008fce0007ffe010 */
.L_x_17:
[----:B------:R-:W-:Y:S05]  /*09b0*/  BRA.U !UP1, `(.L_x_13) ;  /* 0x0000000109287547 */ /* 0x000fea000b800000 */
[----:B------:R-:W0:Y:S01]  /*09c0*/  LDC.64 R6, c[0x0][0x380] ;  /* 0x0000e000ff067b82 */ /* 0x000e220000000a00 */
[----:B------:R-:W-:Y:S01]  /*09d0*/  IMAD R9, R0, UR4, R3 ;  /* 0x0000000400097c24 */ /* 0x000fe2000f8e0203 */
[----:B------:R-:W-:-:S12]  /*09e0*/  UIADD3 UR6, UPT, UPT, -UR6, URZ, URZ ;  /* 0x000000ff06067290 */ /* 0x000fd8000fffe1ff */
.L_x_18:
[----:B0-----:R-:W-:-:S06]  /*09f0*/  IMAD.WIDE.U32 R4, R9, 0x4, R6 ;  /* 0x0000000409047825 */ /* 0x001fcc00078e0006 */
[----:B------:R-:W2:Y:S01]  /*0a00*/  LDG.E R5, desc[UR10][R4.64] ;  /* 0x0000000a04057981 */ /* 0x000ea2000c1e1900 */
[----:B------:R-:W-:Y:S01]  /*0a10*/  UIADD3 UR6, UPT, UPT, UR6, 0x1, URZ ;  /* 0x0000000106067890 */ /* 0x000fe2000fffe0ff */
[----:B------:R-:W-:-:S03]  /*0a20*/  IADD3 R9, PT, PT, R9, R0, RZ ;  /* 0x0000000009097210 */ /* 0x000fc60007ffe0ff */
[----:B------:R-:W-:Y:S01]  /*0a30*/  UISETP.NE.AND UP0, UPT, UR6, URZ, UPT ;  /* 0x000000ff0600728c */ /* 0x000fe2000bf05270 */
[----:B--2---:R-:W-:-:S08]  /*0a40*/  IADD3 R16, PT, PT, R5, R16, RZ ;  /* 0x0000001005107210 */ /* 0x004fd00007ffe0ff */
[----:B------:R-:W-:Y:S05]  /*0a50*/  BRA.U UP0, `(.L_x_18) ;  /* 0xfffffffd00e47547 */ /* 0x000fea000b83ffff */
.L_x_13:
[----:B------:R-:W0:Y:S02]  /*0a60*/  LDC.64 R4, c[0x0][0x388] ;  /* 0x0000e200ff047b82 */ /* 0x000e240000000a00 */
[----:B0-----:R-:W-:-:S05]  /*0a70*/  IMAD.WIDE.U32 R2, R3, 0x4, R4 ;  /* 0x0000000403027825 */ /* 0x001fca00078e0004 */
[----:B------:R-:W-:Y:S01]  /*0a80*/  STG.E desc[UR10][R2.64], R16 ;  /* 0x0000001002007986 */ /* 0x000fe2000c10190a */
[----:B------:R-:W-:Y:S05]  /*0a90*/  EXIT ;  /* 0x000000000000794d */ /* 0x000fea0003800000 */
.L_x_19:
        /* <DEDUP_REMOVED lines=14> */
.L_x_36:


//--------------------- .text.char_ngram_kernel_private --------------------------
	.section	.text.char_ngram_kernel_private,"ax",@progbits
	.align	128
        .global         char_ngram_kernel_private
        .type           char_ngram_kernel_private,@function
        .size           char_ngram_kernel_private,(.L_x_37 - char_ngram_kernel_private)
        .other          char_ngram_kernel_private,@"STO_CUDA_ENTRY STV_DEFAULT"
char_ngram_kernel_private:
.text.char_ngram_kernel_private:
        /* <DEDUP_REMOVED lines=12> */
[----:B------:R-:W-:-:S03]  /*00c0*/  HFMA2 R0, -RZ, RZ, 0, 0 ;  /* 0x00000000ff007431 */ /* 0x000fc600000001ff */
[----:B------:R-:W-:-:S13]  /*00d0*/  ISETP.GE.AND P0, PT, R5, RZ, PT ;  /* 0x000000ff0500720c */ /* 0x000fda0003f06270 */
[----:B------:R-:W-:Y:S05]  /*00e0*/  @!P0 BRA `(.L_x_20) ;  /* 0x0000000400dc8947 */ /* 0x000fea0003800000 */
[----:B------:R-:W-:Y:S01]  /*00f0*/  ISETP.GE.U32.AND P0, PT, R5, 0xf, PT ;  /* 0x0000000f0500780c */ /* 0x000fe20003f06070 */
[----:B------:R-:W-:Y:S01]  /*0100*/  UMOV UR4, 0x1 ;  /* 0x0000000100047882 */ /* 0x000fe20000000000 */
[----:B------:R-:W-:Y:S01]  /*0110*/  LOP3.LUT R16, R3, 0xf, RZ, 0xc0, !PT ;  /* 0x0000000f03107812 */ /* 0x000fe200078ec0ff */
[----:B------:R-:W-:-:S10]  /*0120*/  IMAD.MOV.U32 R0, RZ, RZ, RZ ;  /* 0x000000ffff007224 */ /* 0x000fd400078e00ff */
[----:B------:R-:W-:Y:S05]  /*0130*/  @!P0 BRA `(.L_x_21) ;  /* 0x0000000000988947 */ /* 0x000fea0003800000 */
[C---:B------:R-:W-:Y:S01]  /*0140*/  LOP3.LUT R10, R3.reuse, 0xfffffff0, RZ, 0xc0, !PT ;  /* 0xfffffff0030a7812 */ /* 0x040fe200078ec0ff */
[C---:B------:R-:W-:Y:S01]  /*0150*/  VIADD R5, R3.reuse, 0xfffffffe ;  /* 0xfffffffe03057836 */ /* 0x040fe20000000000 */
[----:B------:R-:W-:Y:S01]  /*0160*/  IADD3 R18, PT, PT, R3, UR5, R4 ;  /* 0x0000000503127c10 */ /* 0x000fe2000fffe004 */
[----:B------:R-:W1:Y:S01]  /*0170*/  LDCU.64 UR10, c[0x0][0x380] ;  /* 0x00007000ff0a77ac */ /* 0x000e620008000a00 */
[----:B------:R-:W-:Y:S01]  /*0180*/  MOV R0, RZ ;  /* 0x000000ff00007202 */ /* 0x000fe20000000f00 */
[----:B------:R-:W-:Y:S01]  /*0190*/  IMAD.MOV R10, RZ, RZ, -R10 ;  /* 0x000000ffff0a7224 */ /* 0x000fe200078e0a0a */
[----:B------:R-:W-:-:S06]  /*01a0*/  UMOV UR4, 0x1 ;  /* 0x0000000100047882 */ /* 0x000fcc0000000000 */
.L_x_22:
[C---:B------:R-:W-:Y:S01]  /*01b0*/  VIADD R12, R18.reuse, 0xffffffff ;  /* 0xffffffff120c7836 */ /* 0x040fe20000000000 */
[C---:B------:R-:W-:Y:S01]  /*01c0*/  IADD3 R6, PT, PT, R18.reuse, -0x2, RZ ;  /* 0xfffffffe12067810 */ /* 0x040fe20007ffe0ff */
[C---:B------:R-:W-:Y:S01]  /*01d0*/  VIADD R8, R18.reuse, 0xfffffffd ;  /* 0xfffffffd12087836 */ /* 0x040fe20000000000 */
[----:B------:R-:W-:Y:S02]  /*01e0*/  IADD3 R14, PT, PT, R18, -0x4, RZ ;  /* 0xfffffffc120e7810 */ /* 0x000fe40007ffe0ff */
[----:B-1----:R-:W-:Y:S02]  /*01f0*/  IADD3 R12, P0, PT, R12, UR10, RZ ;  /* 0x0000000a0c0c7c10 */ /* 0x002fe4000ff1e0ff */
[----:B------:R-:W-:-:S03]  /*0200*/  IADD3 R6, P1, PT, R6, UR10, RZ ;  /* 0x0000000a06067c10 */ /* 0x000fc6000ff3e0ff */
[----:B------:R-:W-:Y:S01]  /*0210*/  IMAD.X R13, RZ, RZ, UR11, P0 ;  /* 0x0000000bff0d7e24 */ /* 0x000fe200080e06ff */
[----:B------:R-:W-:Y:S01]  /*0220*/  IADD3 R8, P0, PT, R8, UR10, RZ ;  /* 0x0000000a08087c10 */ /* 0x000fe2000ff1e0ff */
[----:B------:R-:W-:Y:S01]  /*0230*/  IMAD.X R7, RZ, RZ, UR11, P1 ;  /* 0x0000000bff077e24 */ /* 0x000fe200088e06ff */
[----:B------:R-:W-:-:S03]  /*0240*/  IADD3 R14, P1, PT, R14, UR10, RZ ;  /* 0x0000000a0e0e7c10 */ /* 0x000fc6000ff3e0ff */
[----:B------:R-:W-:Y:S01]  /*0250*/  IMAD.X R9, RZ, RZ, UR11, P0 ;  /* 0x0000000bff097e24 */ /* 0x000fe200080e06ff */
[----:B0-----:R-:W2:Y:S04]  /*0260*/  LDG.E.U8 R13, desc[UR8][R12.64] ;  /* 0x000000080c0d7981 */ /* 0x001ea8000c1e1100 */
[----:B------:R-:W3:Y:S01]  /*0270*/  LDG.E.U8 R6, desc[UR8][R6.64] ;  /* 0x0000000806067981 */ /* 0x000ee2000c1e1100 */
[----:B------:R-:W-:-:S03]  /*0280*/  IADD3.X R15, PT, PT, RZ, UR11, RZ, P1, !PT ;  /* 0x0000000bff0f7c10 */ /* 0x000fc60008ffe4ff */
[----:B------:R-:W4:Y:S04]  /*0290*/  LDG.E.U8 R8, desc[UR8][R8.64] ;  /* 0x0000000808087981 */ /* 0x000f28000c1e1100 */
[----:B------:R-:W5:Y:S01]  /*02a0*/  LDG.E.U8 R14, desc[UR8][R14.64] ;  /* 0x000000080e0e7981 */ /* 0x000f62000c1e1100 */
[----:B------:R-:W-:Y:S01]  /*02b0*/  VIADD R10, R10, 0x10 ;  /* 0x000000100a0a7836 */ /* 0x000fe20000000000 */
[----:B------:R-:W-:Y:S01]  /*02c0*/  IADD3 R18, PT, PT, R18, -0x10, RZ ;  /* 0xfffffff012127810 */ /* 0x000fe20007ffe0ff */
[----:B------:R-:W-:-:S03]  /*02d0*/  VIADD R5, R5, 0xfffffff0 ;  /* 0xfffffff005057836 */ /* 0x000fc60000000000 */
[----:B------:R-:W-:Y:S01]  /*02e0*/  ISETP.NE.AND P0, PT, R10, RZ, PT ;  /* 0x000000ff0a00720c */ /* 0x000fe20003f05270 */
[----:B--2---:R-:W-:Y:S02]  /*02f0*/  IMAD R0, R13, UR4, R0 ;  /* 0x000000040d007c24 */ /* 0x004fe4000f8e0200 */
[----:B---3--:R-:W-:Y:S02]  /*0300*/  IMAD R11, R6, UR4, RZ ;  /* 0x00000004060b7c24 */ /* 0x008fe4000f8e02ff */
[----:B----4-:R-:W-:Y:S02]  /*0310*/  IMAD R17, R8, UR4, RZ ;  /* 0x0000000408117c24 */ /* 0x010fe4000f8e02ff */
[----:B------:R-:W-:Y:S02]  /*0320*/  IMAD R0, R11, 0x100, R0 ;  /* 0x000001000b007824 */ /* 0x000fe400078e0200 */
[----:B-----5:R-:W-:Y:S01]  /*0330*/  IMAD R11, R14, UR4, RZ ;  /* 0x000000040e0b7c24 */ /* 0x020fe2000f8e02ff */
[----:B------:R-:W-:-:S02]  /*0340*/  UMOV UR4, URZ ;  /* 0x000000ff00047c82 */ /* 0x000fc40008000000 */
[----:B------:R-:W-:-:S05]  /*0350*/  LEA R0, R17, R0, 0x10 ;  /* 0x0000000011007211 */ /* 0x000fca00078e80ff */
[----:B------:R-:W-:Y:S01]  /*0360*/  IMAD R0, R11, 0x1000000, R0 ;  /* 0x010000000b007824 */ /* 0x000fe200078e0200 */
[----:B------:R-:W-:Y:S06]  /*0370*/  @P0 BRA `(.L_x_22) ;  /* 0xfffffffc008c0947 */ /* 0x000fec000383ffff */
[----:B------:R-:W-:Y:S01]  /*0380*/  VIADD R5, R5, 0x1 ;  /* 0x0000000105057836 */ /* 0x000fe20000000000 */
[----:B------:R-:W-:-:S06]  /*0390*/  UMOV UR4, URZ ;  /* 0x000000ff00047c82 */ /* 0x000fcc0008000000 */
.L_x_21:
        /* <DEDUP_REMOVED lines=16> */
[----:B------:R-:W-:-:S03]  /*04a0*/  IADD3 R12, P1, PT, R12, UR10, RZ ;  /* 0x0000000a0c0c7c10 */ /* 0x000fc6000ff3e0ff */
[----:B------:R-:W-:Y:S01]  /*04b0*/  IMAD.X R11, RZ, RZ, UR11, P2 ;  /* 0x0000000bff0b7e24 */ /* 0x000fe200090e06ff */
[----:B0-----:R-:W2:Y:S01]  /*04c0*/  LDG.E.U8 R7, desc[UR8][R6.64] ;  /* 0x0000000806077981 */ /* 0x001ea2000c1e1100 */
[----:B------:R-:W-:-:S03]  /*04d0*/  IADD3.X R13, PT, PT, RZ, UR11, RZ, P1, !PT ;  /* 0x0000000bff0d7c10 */ /* 0x000fc60008ffe4ff */
[----:B------:R-:W3:Y:S04]  /*04e0*/  LDG.E.U8 R8, desc[UR8][R8.64] ;  /* 0x0000000808087981 */ /* 0x000ee8000c1e1100 */
[----:B------:R-:W4:Y:S04]  /*04f0*/  LDG.E.U8 R10, desc[UR8][R10.64] ;  /* 0x000000080a0a7981 */ /* 0x000f28000c1e1100 */
[----:B------:R-:W5:Y:S01]  /*0500*/  LDG.E.U8 R12, desc[UR8][R12.64] ;  /* 0x000000080c0c7981 */ /* 0x000f62000c1e1100 */
[----:B------:R-:W-:Y:S01]  /*0510*/  IADD3 R5, PT, PT, R5, -0x8, RZ ;  /* 0xfffffff805057810 */ /* 0x000fe20007ffe0ff */
[----:B--2---:R-:W-:-:S02]  /*0520*/  IMAD R0, R7, UR4, R0 ;  /* 0x0000000407007c24 */ /* 0x004fc4000f8e0200 */
[----:B---3--:R-:W-:Y:S02]  /*0530*/  IMAD R15, R8, UR4, RZ ;  /* 0x00000004080f7c24 */ /* 0x008fe4000f8e02ff */
[----:B----4-:R-:W-:Y:S02]  /*0540*/  IMAD R17, R10, UR4, RZ ;  /* 0x000000040a117c24 */ /* 0x010fe4000f8e02ff */
[----:B------:R-:W-:Y:S02]  /*0550*/  IMAD R0, R15, 0x100, R0 ;  /* 0x000001000f007824 */ /* 0x000fe400078e0200 */
[----:B-----5:R-:W-:Y:S01]  /*0560*/  IMAD R7, R12, UR4, RZ ;  /* 0x000000040c077c24 */ /* 0x020fe2000f8e02ff */
[----:B------:R-:W-:Y:S01]  /*0570*/  UMOV UR4, URZ ;  /* 0x000000ff00047c82 */ /* 0x000fe20008000000 */
[----:B------:R-:W-:-:S04]  /*0580*/  IMAD R0, R17, 0x10000, R0 ;  /* 0x0001000011007824 */ /* 0x000fc800078e0200 */
[----:B------:R-:W-:-:S07]  /*0590*/  IMAD R0, R7, 0x1000000, R0 ;  /* 0x0100000007007824 */ /* 0x000fce00078e0200 */
.L_x_23:
        /* <DEDUP_REMOVED lines=16> */
[----:B------:R-:W-:Y:S01]  /*06a0*/  IADD3.X R9, PT, PT, RZ, UR11, RZ, P2, !PT ;  /* 0x0000000bff097c10 */ /* 0x000fe200097fe4ff */
[----:B0-----:R-:W2:Y:S04]  /*06b0*/  LDG.E.U8 R3, desc[UR8][R2.64] ;  /* 0x0000000802037981 */ /* 0x001ea8000c1e1100 */
[----:B------:R-:W3:Y:S01]  /*06c0*/  LDG.E.U8 R6, desc[UR8][R6.64] ;  /* 0x0000000806067981 */ /* 0x000ee2000c1e1100 */
[----:B------:R-:W-:-:S03]  /*06d0*/  IMAD.X R11, RZ, RZ, UR11, P1 ;  /* 0x0000000bff0b7e24 */ /* 0x000fc600088e06ff */
[----:B------:R-:W4:Y:S04]  /*06e0*/  LDG.E.U8 R8, desc[UR8][R8.64] ;  /* 0x0000000808087981 */ /* 0x000f28000c1e1100 */
[----:B------:R-:W5:Y:S01]  /*06f0*/  LDG.E.U8 R10, desc[UR8][R10.64] ;  /* 0x000000080a0a7981 */ /* 0x000f62000c1e1100 */
[----:B------:R-:W-:Y:S01]  /*0700*/  IADD3 R5, PT, PT, R5, -0x4, RZ ;  /* 0xfffffffc05057810 */ /* 0x000fe20007ffe0ff */
[----:B--2---:R-:W-:Y:S02]  /*0710*/  IMAD R0, R3, UR4, R0 ;  /* 0x0000000403007c24 */ /* 0x004fe4000f8e0200 */
[----:B---3--:R-:W-:Y:S02]  /*0720*/  IMAD R13, R6, UR4, RZ ;  /* 0x00000004060d7c24 */ /* 0x008fe4000f8e02ff */
[----:B----4-:R-:W-:-:S03]  /*0730*/  IMAD R15, R8, UR4, RZ ;  /* 0x00000004080f7c24 */ /* 0x010fc6000f8e02ff */
[----:B------:R-:W-:Y:S01]  /*0740*/  LEA R0, R13, R0, 0x8 ;  /* 0x000000000d007211 */ /* 0x000fe200078e40ff */
[----:B-----5:R-:W-:Y:S01]  /*0750*/  IMAD R3, R10, UR4, RZ ;  /* 0x000000040a037c24 */ /* 0x020fe2000f8e02ff */
[----:B------:R-:W-:-:S03]  /*0760*/  UMOV UR4, URZ ;  /* 0x000000ff00047c82 */ /* 0x000fc60008000000 */
[----:B------:R-:W-:-:S04]  /*0770*/  IMAD R0, R15, 0x10000, R0 ;  /* 0x000100000f007824 */ /* 0x000fc800078e0200 */
[----:B------:R-:W-:-:S07]  /*0780*/  IMAD R0, R3, 0x1000000, R0 ;  /* 0x0100000003007824 */ /* 0x000fce00078e0200 */
.L_x_24:
[----:B------:R-:W-:Y:S05]  /*0790*/  @!P0 BRA `(.L_x_20) ;  /* 0x0000000000308947 */ /* 0x000fea0003800000 */
[----:B------:R-:W-:Y:S01]  /*07a0*/  IADD3 R4, PT, PT, R4, UR5, R5 ;  /* 0x0000000504047c10 */ /* 0x000fe2000fffe005 */
[----:B------:R-:W1:Y:S01]  /*07b0*/  LDCU.64 UR10, c[0x0][0x380] ;  /* 0x00007000ff0a77ac */ /* 0x000e620008000a00 */
[----:B------:R-:W-:-:S07]  /*07c0*/  IADD3 R12, PT, PT, -R12, RZ, RZ ;  /* 0x000000ff0c0c7210 */ /* 0x000fce0007ffe1ff */
.L_x_25:
[----:B-1----:R-:W-:-:S05]  /*07d0*/  IADD3 R2, P0, PT, R4, UR10, RZ ;  /* 0x0000000a04027c10 */ /* 0x002fca000ff1e0ff */
[----:B------:R-:W-:-:S06]  /*07e0*/  IMAD.X R3, RZ, RZ, UR11, P0 ;  /* 0x0000000bff037e24 */ /* 0x000fcc00080e06ff */
[----:B0-----:R-:W2:Y:S01]  /*07f0*/  LDG.E.U8 R3, desc[UR8][R2.64] ;  /* 0x0000000802037981 */ /* 0x001ea2000c1e1100 */
[----:B------:R-:W-:Y:S01]  /*0800*/  IADD3 R12, PT, PT, R12, 0x1, RZ ;  /* 0x000000010c0c7810 */ /* 0x000fe20007ffe0ff */
[----:B------:R-:W-:-:S03]  /*0810*/  VIADD R4, R4, 0xffffffff ;  /* 0xffffffff04047836 */ /* 0x000fc60000000000 */
[----:B------:R-:W-:Y:S01]  /*0820*/  ISETP.NE.AND P0, PT, R12, RZ, PT ;  /* 0x000000ff0c00720c */ /* 0x000fe20003f05270 */
[----:B--2---:R-:W-:Y:S01]  /*0830*/  IMAD R0, R3, UR4, R0 ;  /* 0x0000000403007c24 */ /* 0x004fe2000f8e0200 */
[----:B------:R-:W-:-:S11]  /*0840*/  USHF.L.U32 UR4, UR4, 0x8, URZ ;  /* 0x0000000804047899 */ /* 0x000fd600080006ff */
[----:B------:R-:W-:Y:S05]  /*0850*/  @P0 BRA `(.L_x_25) ;  /* 0xfffffffc00dc0947 */ /* 0x000fea000383ffff */
.L_x_20:
[----:B------:R-:W1:Y:S02]  /*0860*/  LDCU UR4, c[0x0][0x398] ;  /* 0x00007300ff0477ac */ /* 0x000e640008000800 */
[----:B-1----:R-:W-:-:S13]  /*0870*/  ISETP.GE.U32.AND P0, PT, R0, UR4, PT ;  /* 0x0000000400007c0c */ /* 0x002fda000bf06070 */
[----:B0-----:R-:W-:Y:S05]  /*0880*/  @P0 EXIT ;  /* 0x000000000000094d */ /* 0x001fea0003800000 */
[----:B------:R-:W0:Y:S01]  /*0890*/  LDC R6, c[0x0][0x39c] ;  /* 0x0000e700ff067b82 */ /* 0x000e220000000800 */
[----:B------:R-:W-:Y:S01]  /*08a0*/  MOV R7, 0x1 ;  /* 0x0000000100077802 */ /* 0x000fe20000000f00 */
[----:B0-----:R-:W0:Y:S01]  /*08b0*/  I2F.U32.RP R4, R6 ;  /* 0x0000000600047306 */ /* 0x001e220000209000 */
[----:B------:R-:W-:-:S07]  /*08c0*/  ISETP.NE.U32.AND P1, PT, R6, RZ, PT ;  /* 0x000000ff0600720c */ /* 0x000fce0003f25070 */
[----:B0-----:R-:W0:Y:S02]  /*08d0*/  MUFU.RCP R4, R4 ;  /* 0x0000000400047308 */ /* 0x001e240000001000 */
[----:B0-----:R-:W-:-:S06]  /*08e0*/  IADD3 R2, PT, PT, R4, 0xffffffe, RZ ;  /* 0x0ffffffe04027810 */ /* 0x001fcc0007ffe0ff */
[----:B------:R0:W1:Y:S02]  /*08f0*/  F2I.FTZ.U32.TRUNC.NTZ R3, R2 ;  /* 0x0000000200037305 */ /* 0x000064000021f000 */
[----:B0-----:R-:W-:Y:S02]  /*0900*/  HFMA2 R2, -RZ, RZ, 0, 0 ;  /* 0x00000000ff027431 */ /* 0x001fe400000001ff */
[----:B-1----:R-:W-:-:S04]  /*0910*/  IMAD.MOV R5, RZ, RZ, -R3 ;  /* 0x000000ffff057224 */ /* 0x002fc800078e0a03 */
[----:B------:R-:W-:-:S04]  /*0920*/  IMAD R5, R5, R6, RZ ;  /* 0x0000000605057224 */ /* 0x000fc800078e02ff */
[----:B------:R-:W-:-:S06]  /*0930*/  IMAD.HI.U32 R3, R3, R5, R2 ;  /* 0x0000000503037227 */ /* 0x000fcc00078e0002 */
[----:B------:R-:W-:-:S04]  /*0940*/  IMAD.HI.U32 R3, R3, UR6, RZ ;  /* 0x0000000603037c27 */ /* 0x000fc8000f8e00ff */
[----:B------:R-:W-:-:S04]  /*0950*/  IMAD.MOV R3, RZ, RZ, -R3 ;  /* 0x000000ffff037224 */ /* 0x000fc800078e0a03 */
[----:B------:R-:W-:Y:S02]  /*0960*/  IMAD R5, R6, R3, UR6 ;  /* 0x0000000606057e24 */ /* 0x000fe4000f8e0203 */
[----:B------:R-:W0:Y:S03]  /*0970*/  LDC.64 R2, c[0x0][0x390] ;  /* 0x0000e400ff027b82 */ /* 0x000e260000000a00 */
[----:B------:R-:W-:-:S13]  /*0980*/  ISETP.GE.U32.AND P0, PT, R5, R6, PT ;  /* 0x000000060500720c */ /* 0x000fda0003f06070 */
[----:B------:R-:W-:-:S04]  /*0990*/  @P0 IADD3 R5, PT, PT, R5, -R6, RZ ;  /* 0x8000000605050210 */ /* 0x000fc80007ffe0ff */
[----:B------:R-:W-:-:S13]  /*09a0*/  ISETP.GE.U32.AND P0, PT, R5, R6, PT ;  /* 0x000000060500720c */ /* 0x000fda0003f06070 */
[----:B------:R-:W-:Y:S01]  /*09b0*/  @P0 IMAD.IADD R5, R5, 0x1, -R6 ;  /* 0x0000000105050824 */ /* 0x000fe200078e0a06 */
[----:B------:R-:W-:-:S05]  /*09c0*/  @!P1 LOP3.LUT R5, RZ, R6, RZ, 0x33, !PT ;  /* 0x00000006ff059212 */ /* 0x000fca00078e33ff */
[----:B------:R-:W-:-:S04]  /*09d0*/  IMAD R5, R5, UR4, R0 ;  /* 0x0000000405057c24 */ /* 0x000fc8000f8e0200 */
[----:B0-----:R-:W-:-:S05]  /*09e0*/  IMAD.WIDE.U32 R2, R5, 0x4, R2 ;  /* 0x0000000405027825 */ /* 0x001fca00078e0002 */
[----:B------:R-:W-:Y:S01]  /*09f0*/  REDG.E.ADD.STRONG.GPU desc[UR8][R2.64], R7 ;  /* 0x000000070200798e */ /* 0x000fe2000c12e108 */
[----:B------:R-:W-:Y:S05]  /*0a00*/  EXIT ;  /* 0x000000000000794d */ /* 0x000fea0003800000 */
.L_x_26:
        /* <DEDUP_REMOVED lines=15> */
.L_x_37:


//--------------------- .text.char_ngram_kernel   --------------------------
	.section	.text.char_ngram_kernel,"ax",@progbits
	.align	128
        .global         char_ngram_kernel
        .type           char_ngram_kernel,@function
        .size           char_ngram_kernel,(.L_x_38 - char_ngram_kernel)
        .other          char_ngram_kernel,@"STO_CUDA_ENTRY STV_DEFAULT"
char_ngram_kernel:
.text.char_ngram_kernel:
        /* <DEDUP_REMOVED lines=27> */
.L_x_29:
        /* <DEDUP_REMOVED lines=31> */
.L_x_28:
        /* <DEDUP_REMOVED lines=32> */
.L_x_30:
        /* <DEDUP_REMOVED lines=31> */
.L_x_31:
[----:B------:R-:W-:Y:S05]  /*0790*/  @!P0 BRA `(.L_x_27) ;  /* 0x0000000000308947 */ /* 0x000fea0003800000 */
[----:B------:R-:W-:Y:S01]  /*07a0*/  IADD3 R4, PT, PT, R4, UR5, R5 ;  /* 0x0000000504047c10 */ /* 0x000fe2000fffe005 */
[----:B------:R-:W1:Y:S01]  /*07b0*/  LDCU.64 UR8, c[0x0][0x380] ;  /* 0x00007000ff0877ac */ /* 0x000e620008000a00 */
[----:B------:R-:W-:-:S07]  /*07c0*/  IADD3 R12, PT, PT, -R12, RZ, RZ ;  /* 0x000000ff0c0c7210 */ /* 0x000fce0007ffe1ff */
.L_x_32:
        /* <DEDUP_REMOVED lines=9> */
.L_x_27:
[----:B------:R-:W1:Y:S02]  /*0860*/  LDCU UR4, c[0x0][0x398] ;  /* 0x00007300ff0477ac */ /* 0x000e640008000800 */
[----:B-1----:R-:W-:-:S13]  /*0870*/  ISETP.GE.U32.AND P0, PT, R0, UR4, PT ;  /* 0x0000000400007c0c */ /* 0x002fda000bf06070 */
[----:B0-----:R-:W-:Y:S05]  /*0880*/  @P0 EXIT ;  /* 0x000000000000094d */ /* 0x001fea0003800000 */
[----:B------:R-:W0:Y:S01]  /*0890*/  LDC.64 R2, c[0x0][0x390] ;  /* 0x0000e400ff027b82 */ /* 0x000e220000000a00 */
[----:B------:R-:W-:Y:S02]  /*08a0*/  HFMA2 R5, -RZ, RZ, 0, 5.9604644775390625e-08 ;  /* 0x00000001ff057431 */ /* 0x000fe400000001ff */
[----:B0-----:R-:W-:-:S05]  /*08b0*/  IMAD.WIDE.U32 R2, R0, 0x4, R2 ;  /* 0x0000000400027825 */ /* 0x001fca00078e0002 */
[----:B------:R-:W-:Y:S01]  /*08c0*/  REDG.E.ADD.STRONG.GPU desc[UR6][R2.64], R5 ;  /* 0x000000050200798e */ /* 0x000fe2000c12e106 */
[----:B------:R-:W-:Y:S05]  /*08d0*/  EXIT ;  /* 0x000000000000794d */ /* 0x000fea0003800000 */
.L_x_33:
        /* <DEDUP_REMOVED lines=10> */
.L_x_38:


//--------------------- .nv.shared.reserved.0     --------------------------
	.section	.nv.shared.reserved.0,"aw",@nobits
	.weak		__nv_reservedSMEM_offset_0_alias
	.size		__nv_reservedSMEM_offset_0_alias, 0, 64
	.other		__nv_reservedSMEM_offset_0_alias,@"STO_CUDA_RESERVED_SHARED STV_DEFAULT"
__nv_reservedSMEM_offset_0_alias:
	.zero		0
	.zero		64


//--------------------- .nv.constant0.char_ngram_reduce_kernel --------------------------
	.section	.nv.constant0.char_ngram_reduce_kernel,"a",@progbits
	.sectionflags	@""
	.align	4
.nv.constant0.char_ngram_reduce_kernel:
	.zero		936


//--------------------- .nv.constant0.char_ngram_map_kernel --------------------------
	.section	.nv.constant0.char_ngram_map_kernel,"a",@progbits
	.sectionflags	@""
	.align	4
.nv.constant0.char_ngram_map_kernel:
	.zero		920


//--------------------- .nv.constant0.reduce_histograms --------------------------
	.section	.nv.constant0.reduce_histograms,"a",@progbits
	.sectionflags	@""
	.align	4
.nv.constant0.reduce_histograms:
	.zero		920


//--------------------- .nv.constant0.char_ngram_kernel_private --------------------------
	.section	.nv.constant0.char_ngram_kernel_private,"a",@progbits
	.sectionflags	@""
	.align	4
.nv.constant0.char_ngram_kernel_private:
	.zero		928


//--------------------- .nv.constant0.char_ngram_kernel --------------------------
	.section	.nv.constant0.char_ngram_kernel,"a",@progbits
	.sectionflags	@""
	.align	4
.nv.constant0.char_ngram_kernel:
	.zero		924


//--------------------- SYMBOLS --------------------------

	.type		.nv.reservedSmem.offset0,@object
	.size		.nv.reservedSmem.offset0,0x4
